//
// Generated by NVIDIA NVVM Compiler
//
// Compiler Build ID: CL-36424714
// Cuda compilation tools, release 13.0, V13.0.88
// Based on NVVM 20.0.0
//

.version 9.0
.target sm_100
.address_size 64

	// .globl	_Z18prefix_sum_kernel2PiS_i
.global .align 1 .b8 _ZN34_INTERNAL_32e5a07b_4_k_cu_eba5df1f4cuda3std3__45__cpo5beginE[1];
.global .align 1 .b8 _ZN34_INTERNAL_32e5a07b_4_k_cu_eba5df1f4cuda3std3__45__cpo3endE[1];
.global .align 1 .b8 _ZN34_INTERNAL_32e5a07b_4_k_cu_eba5df1f4cuda3std3__45__cpo6cbeginE[1];
.global .align 1 .b8 _ZN34_INTERNAL_32e5a07b_4_k_cu_eba5df1f4cuda3std3__45__cpo4cendE[1];
.global .align 1 .b8 _ZN34_INTERNAL_32e5a07b_4_k_cu_eba5df1f4cuda3std3__45__cpo6rbeginE[1];
.global .align 1 .b8 _ZN34_INTERNAL_32e5a07b_4_k_cu_eba5df1f4cuda3std3__45__cpo4rendE[1];
.global .align 1 .b8 _ZN34_INTERNAL_32e5a07b_4_k_cu_eba5df1f4cuda3std3__45__cpo7crbeginE[1];
.global .align 1 .b8 _ZN34_INTERNAL_32e5a07b_4_k_cu_eba5df1f4cuda3std3__45__cpo5crendE[1];
.global .align 1 .b8 _ZN34_INTERNAL_32e5a07b_4_k_cu_eba5df1f4cuda3std3__436_GLOBAL__N__32e5a07b_4_k_cu_eba5df1f6ignoreE[1];
.global .align 1 .b8 _ZN34_INTERNAL_32e5a07b_4_k_cu_eba5df1f4cuda3std3__419piecewise_constructE[1];
.global .align 1 .b8 _ZN34_INTERNAL_32e5a07b_4_k_cu_eba5df1f4cuda3std3__48in_placeE[1];
.global .align 1 .b8 _ZN34_INTERNAL_32e5a07b_4_k_cu_eba5df1f4cuda3std3__420unreachable_sentinelE[1];
.global .align 1 .b8 _ZN34_INTERNAL_32e5a07b_4_k_cu_eba5df1f4cuda3std3__47nulloptE[1];
.global .align 1 .b8 _ZN34_INTERNAL_32e5a07b_4_k_cu_eba5df1f4cuda3std3__48unexpectE[1];
.global .align 1 .b8 _ZN34_INTERNAL_32e5a07b_4_k_cu_eba5df1f4cuda3std6ranges3__45__cpo4swapE[1];
.global .align 1 .b8 _ZN34_INTERNAL_32e5a07b_4_k_cu_eba5df1f4cuda3std6ranges3__45__cpo9iter_moveE[1];
.global .align 1 .b8 _ZN34_INTERNAL_32e5a07b_4_k_cu_eba5df1f4cuda3std6ranges3__45__cpo5beginE[1];
.global .align 1 .b8 _ZN34_INTERNAL_32e5a07b_4_k_cu_eba5df1f4cuda3std6ranges3__45__cpo3endE[1];
.global .align 1 .b8 _ZN34_INTERNAL_32e5a07b_4_k_cu_eba5df1f4cuda3std6ranges3__45__cpo6cbeginE[1];
.global .align 1 .b8 _ZN34_INTERNAL_32e5a07b_4_k_cu_eba5df1f4cuda3std6ranges3__45__cpo4cendE[1];
.global .align 1 .b8 _ZN34_INTERNAL_32e5a07b_4_k_cu_eba5df1f4cuda3std6ranges3__45__cpo7advanceE[1];
.global .align 1 .b8 _ZN34_INTERNAL_32e5a07b_4_k_cu_eba5df1f4cuda3std6ranges3__45__cpo9iter_swapE[1];
.global .align 1 .b8 _ZN34_INTERNAL_32e5a07b_4_k_cu_eba5df1f4cuda3std6ranges3__45__cpo4nextE[1];
.global .align 1 .b8 _ZN34_INTERNAL_32e5a07b_4_k_cu_eba5df1f4cuda3std6ranges3__45__cpo4prevE[1];
.global .align 1 .b8 _ZN34_INTERNAL_32e5a07b_4_k_cu_eba5df1f4cuda3std6ranges3__45__cpo4dataE[1];
.global .align 1 .b8 _ZN34_INTERNAL_32e5a07b_4_k_cu_eba5df1f4cuda3std6ranges3__45__cpo5cdataE[1];
.global .align 1 .b8 _ZN34_INTERNAL_32e5a07b_4_k_cu_eba5df1f4cuda3std6ranges3__45__cpo4sizeE[1];
.global .align 1 .b8 _ZN34_INTERNAL_32e5a07b_4_k_cu_eba5df1f4cuda3std6ranges3__45__cpo5ssizeE[1];
.global .align 1 .b8 _ZN34_INTERNAL_32e5a07b_4_k_cu_eba5df1f4cuda3std6ranges3__45__cpo8distanceE[1];
.global .align 1 .b8 _ZN34_INTERNAL_32e5a07b_4_k_cu_eba5df1f6thrust24THRUST_300001_SM_1000_NS6system6detail10sequential3seqE[1];
.global .align 1 .b8 _ZN34_INTERNAL_32e5a07b_4_k_cu_eba5df1f6thrust24THRUST_300001_SM_1000_NS12placeholders2_1E[1];
.global .align 1 .b8 _ZN34_INTERNAL_32e5a07b_4_k_cu_eba5df1f6thrust24THRUST_300001_SM_1000_NS12placeholders2_2E[1];
.global .align 1 .b8 _ZN34_INTERNAL_32e5a07b_4_k_cu_eba5df1f6thrust24THRUST_300001_SM_1000_NS12placeholders2_3E[1];
.global .align 1 .b8 _ZN34_INTERNAL_32e5a07b_4_k_cu_eba5df1f6thrust24THRUST_300001_SM_1000_NS12placeholders2_4E[1];
.global .align 1 .b8 _ZN34_INTERNAL_32e5a07b_4_k_cu_eba5df1f6thrust24THRUST_300001_SM_1000_NS12placeholders2_5E[1];
.global .align 1 .b8 _ZN34_INTERNAL_32e5a07b_4_k_cu_eba5df1f6thrust24THRUST_300001_SM_1000_NS12placeholders2_6E[1];
.global .align 1 .b8 _ZN34_INTERNAL_32e5a07b_4_k_cu_eba5df1f6thrust24THRUST_300001_SM_1000_NS12placeholders2_7E[1];
.global .align 1 .b8 _ZN34_INTERNAL_32e5a07b_4_k_cu_eba5df1f6thrust24THRUST_300001_SM_1000_NS12placeholders2_8E[1];
.global .align 1 .b8 _ZN34_INTERNAL_32e5a07b_4_k_cu_eba5df1f6thrust24THRUST_300001_SM_1000_NS12placeholders2_9E[1];
.global .align 1 .b8 _ZN34_INTERNAL_32e5a07b_4_k_cu_eba5df1f6thrust24THRUST_300001_SM_1000_NS12placeholders3_10E[1];

.visible .entry _Z18prefix_sum_kernel2PiS_i(
	.param .u64 .ptr .align 1 _Z18prefix_sum_kernel2PiS_i_param_0,
	.param .u64 .ptr .align 1 _Z18prefix_sum_kernel2PiS_i_param_1,
	.param .u32 _Z18prefix_sum_kernel2PiS_i_param_2
)
{
	.reg .pred 	%p<11>;
	.reg .b32 	%r<115>;
	.reg .b64 	%rd<49>;

	ld.param.u64 	%rd14, [_Z18prefix_sum_kernel2PiS_i_param_0];
	ld.param.u64 	%rd15, [_Z18prefix_sum_kernel2PiS_i_param_1];
	ld.param.u32 	%r21, [_Z18prefix_sum_kernel2PiS_i_param_2];
	cvta.to.global.u64 	%rd1, %rd14;
	cvta.to.global.u64 	%rd2, %rd15;
	mov.u32 	%r22, %tid.x;
	mov.u32 	%r23, %ctaid.x;
	or.b32  	%r24, %r22, %r23;
	setp.ne.s32 	%p1, %r24, 0;
	@%p1 bra 	$L__BB0_15;
	mov.b32 	%r25, 0;
	st.global.u32 	[%rd2], %r25;
	setp.lt.s32 	%p2, %r21, 2;
	@%p2 bra 	$L__BB0_15;
	add.s32 	%r1, %r21, -1;
	add.s32 	%r27, %r21, -2;
	and.b32  	%r2, %r1, 15;
	setp.lt.u32 	%p3, %r27, 15;
	mov.b32 	%r111, 1;
	@%p3 bra 	$L__BB0_6;
	and.b32  	%r29, %r1, -16;
	neg.s32 	%r109, %r29;
	add.s64 	%rd47, %rd1, 32;
	add.s64 	%rd46, %rd2, 32;
	mov.b32 	%r108, 0;
$L__BB0_4:
	.pragma "nounroll";
	ld.global.u32 	%r30, [%rd46+-32];
	ld.global.u32 	%r31, [%rd47+-32];
	add.s32 	%r32, %r31, %r30;
	st.global.u32 	[%rd46+-28], %r32;
	ld.global.u32 	%r33, [%rd47+-28];
	add.s32 	%r34, %r33, %r32;
	st.global.u32 	[%rd46+-24], %r34;
	ld.global.u32 	%r35, [%rd47+-24];
	add.s32 	%r36, %r35, %r34;
	st.global.u32 	[%rd46+-20], %r36;
	ld.global.u32 	%r37, [%rd47+-20];
	add.s32 	%r38, %r37, %r36;
	st.global.u32 	[%rd46+-16], %r38;
	ld.global.u32 	%r39, [%rd47+-16];
	add.s32 	%r40, %r39, %r38;
	st.global.u32 	[%rd46+-12], %r40;
	ld.global.u32 	%r41, [%rd47+-12];
	add.s32 	%r42, %r41, %r40;
	st.global.u32 	[%rd46+-8], %r42;
	ld.global.u32 	%r43, [%rd47+-8];
	add.s32 	%r44, %r43, %r42;
	st.global.u32 	[%rd46+-4], %r44;
	ld.global.u32 	%r45, [%rd47+-4];
	add.s32 	%r46, %r45, %r44;
	st.global.u32 	[%rd46], %r46;
	ld.global.u32 	%r47, [%rd47];
	add.s32 	%r48, %r47, %r46;
	st.global.u32 	[%rd46+4], %r48;
	ld.global.u32 	%r49, [%rd47+4];
	add.s32 	%r50, %r49, %r48;
	st.global.u32 	[%rd46+8], %r50;
	ld.global.u32 	%r51, [%rd47+8];
	add.s32 	%r52, %r51, %r50;
	st.global.u32 	[%rd46+12], %r52;
	ld.global.u32 	%r53, [%rd47+12];
	add.s32 	%r54, %r53, %r52;
	st.global.u32 	[%rd46+16], %r54;
	ld.global.u32 	%r55, [%rd47+16];
	add.s32 	%r56, %r55, %r54;
	st.global.u32 	[%rd46+20], %r56;
	ld.global.u32 	%r57, [%rd47+20];
	add.s32 	%r58, %r57, %r56;
	st.global.u32 	[%rd46+24], %r58;
	ld.global.u32 	%r59, [%rd47+24];
	add.s32 	%r60, %r59, %r58;
	st.global.u32 	[%rd46+28], %r60;
	ld.global.u32 	%r61, [%rd47+28];
	add.s32 	%r62, %r61, %r60;
	st.global.u32 	[%rd46+32], %r62;
	add.s32 	%r109, %r109, 16;
	add.s32 	%r108, %r108, 16;
	add.s64 	%rd47, %rd47, 64;
	add.s64 	%rd46, %rd46, 64;
	setp.ne.s32 	%p4, %r109, 0;
	@%p4 bra 	$L__BB0_4;
	add.s32 	%r111, %r108, 1;
$L__BB0_6:
	setp.eq.s32 	%p5, %r2, 0;
	@%p5 bra 	$L__BB0_15;
	and.b32  	%r10, %r1, 7;
	setp.lt.u32 	%p6, %r2, 8;
	@%p6 bra 	$L__BB0_9;
	mul.wide.s32 	%rd16, %r111, 4;
	add.s64 	%rd17, %rd2, %rd16;
	ld.global.u32 	%r63, [%rd17+-4];
	add.s64 	%rd18, %rd1, %rd16;
	ld.global.u32 	%r64, [%rd18+-4];
	add.s32 	%r65, %r64, %r63;
	mul.wide.u32 	%rd19, %r111, 4;
	add.s64 	%rd20, %rd2, %rd19;
	st.global.u32 	[%rd20], %r65;
	add.s32 	%r66, %r111, 1;
	ld.global.u32 	%r67, [%rd18];
	add.s32 	%r68, %r67, %r65;
	mul.wide.u32 	%rd21, %r66, 4;
	add.s64 	%rd22, %rd2, %rd21;
	st.global.u32 	[%rd22], %r68;
	add.s32 	%r69, %r111, 2;
	ld.global.u32 	%r70, [%rd17+4];
	ld.global.u32 	%r71, [%rd18+4];
	add.s32 	%r72, %r71, %r70;
	mul.wide.u32 	%rd23, %r69, 4;
	add.s64 	%rd24, %rd2, %rd23;
	st.global.u32 	[%rd24], %r72;
	add.s32 	%r73, %r111, 3;
	ld.global.u32 	%r74, [%rd17+8];
	ld.global.u32 	%r75, [%rd18+8];
	add.s32 	%r76, %r75, %r74;
	mul.wide.u32 	%rd25, %r73, 4;
	add.s64 	%rd26, %rd2, %rd25;
	st.global.u32 	[%rd26], %r76;
	add.s32 	%r77, %r111, 4;
	ld.global.u32 	%r78, [%rd17+12];
	ld.global.u32 	%r79, [%rd18+12];
	add.s32 	%r80, %r79, %r78;
	mul.wide.u32 	%rd27, %r77, 4;
	add.s64 	%rd28, %rd2, %rd27;
	st.global.u32 	[%rd28], %r80;
	add.s32 	%r81, %r111, 5;
	ld.global.u32 	%r82, [%rd17+16];
	ld.global.u32 	%r83, [%rd18+16];
	add.s32 	%r84, %r83, %r82;
	mul.wide.u32 	%rd29, %r81, 4;
	add.s64 	%rd30, %rd2, %rd29;
	st.global.u32 	[%rd30], %r84;
	add.s32 	%r85, %r111, 6;
	ld.global.u32 	%r86, [%rd17+20];
	ld.global.u32 	%r87, [%rd18+20];
	add.s32 	%r88, %r87, %r86;
	mul.wide.u32 	%rd31, %r85, 4;
	add.s64 	%rd32, %rd2, %rd31;
	st.global.u32 	[%rd32], %r88;
	ld.global.u32 	%r89, [%rd17+24];
	ld.global.u32 	%r90, [%rd18+24];
	add.s32 	%r91, %r90, %r89;
	st.global.u32 	[%rd20+28], %r91;
	add.s32 	%r111, %r111, 8;
$L__BB0_9:
	setp.eq.s32 	%p7, %r10, 0;
	@%p7 bra 	$L__BB0_15;
	and.b32  	%r13, %r1, 3;
	setp.lt.u32 	%p8, %r10, 4;
	@%p8 bra 	$L__BB0_12;
	mul.wide.s32 	%rd33, %r111, 4;
	add.s64 	%rd34, %rd2, %rd33;
	ld.global.u32 	%r92, [%rd34+-4];
	add.s64 	%rd35, %rd1, %rd33;
	ld.global.u32 	%r93, [%rd35+-4];
	add.s32 	%r94, %r93, %r92;
	mul.wide.u32 	%rd36, %r111, 4;
	add.s64 	%rd37, %rd2, %rd36;
	st.global.u32 	[%rd37], %r94;
	add.s32 	%r95, %r111, 1;
	ld.global.u32 	%r96, [%rd35];
	add.s32 	%r97, %r96, %r94;
	mul.wide.u32 	%rd38, %r95, 4;
	add.s64 	%rd39, %rd2, %rd38;
	st.global.u32 	[%rd39], %r97;
	add.s32 	%r98, %r111, 2;
	ld.global.u32 	%r99, [%rd34+4];
	ld.global.u32 	%r100, [%rd35+4];
	add.s32 	%r101, %r100, %r99;
	mul.wide.u32 	%rd40, %r98, 4;
	add.s64 	%rd41, %rd2, %rd40;
	st.global.u32 	[%rd41], %r101;
	ld.global.u32 	%r102, [%rd34+8];
	ld.global.u32 	%r103, [%rd35+8];
	add.s32 	%r104, %r103, %r102;
	st.global.u32 	[%rd37+12], %r104;
	add.s32 	%r111, %r111, 4;
$L__BB0_12:
	setp.eq.s32 	%p9, %r13, 0;
	@%p9 bra 	$L__BB0_15;
	add.s64 	%rd9, %rd2, -4;
	add.s64 	%rd10, %rd1, -4;
	mul.wide.u32 	%rd42, %r111, 4;
	add.s64 	%rd48, %rd2, %rd42;
	neg.s32 	%r113, %r13;
$L__BB0_14:
	.pragma "nounroll";
	mul.wide.s32 	%rd43, %r111, 4;
	add.s64 	%rd44, %rd9, %rd43;
	add.s64 	%rd45, %rd10, %rd43;
	ld.global.u32 	%r105, [%rd44];
	ld.global.u32 	%r106, [%rd45];
	add.s32 	%r107, %r106, %r105;
	st.global.u32 	[%rd48], %r107;
	add.s32 	%r111, %r111, 1;
	add.s64 	%rd48, %rd48, 4;
	add.s32 	%r113, %r113, 1;
	setp.ne.s32 	%p10, %r113, 0;
	@%p10 bra 	$L__BB0_14;
$L__BB0_15:
	ret;

}
	// .globl	_ZN3cub18CUB_300001_SM_10006detail11EmptyKernelIvEEvv
.visible .entry _ZN3cub18CUB_300001_SM_10006detail11EmptyKernelIvEEvv()
{


	ret;

}


// ===== COMPILED SASS (sm_100) =====

	.target	sm_100

	.elftype	@"ET_EXEC"


//--------------------- .note.nv.tkinfo           --------------------------
	.section	.note.nv.tkinfo,"",@"SHT_NOTE"
	.sectionflags	@"SHF_NOTE_NV_TKINFO"
	.tkinfo
        /*0018*/ 	.word	0x00000002
        /*0030*/ 	.string	""
        /*0030*/ 	.string	"ptxas"
        /*0030*/ 	.string	"Cuda compilation tools, release 13.0, V13.0.88"
        /*0030*/ 	.string	"Build cuda_13.0.r13.0/compiler.36424714_0"
        /*0030*/ 	.string	"-arch sm_100 -m 64 "



//--------------------- .note.nv.cuinfo           --------------------------
	.section	.note.nv.cuinfo,"",@"SHT_NOTE"
	.sectionflags	@"SHF_NOTE_NV_CUINFO"
        /*0018*/ 	.short	0x0002
        /*001a*/ 	.short	0x0064
        /*001c*/ 	.short	0x0082
	.zero		2


//--------------------- .nv.info                  --------------------------
	.section	.nv.info,"",@"SHT_CUDA_INFO"
	.align	4


	//----- nvinfo : EIATTR_REGCOUNT
	.align		4
        /*0000*/ 	.byte	0x04, 0x2f
        /*0002*/ 	.short	(.L_41 - .L_40)
	.align		4
.L_40:
        /*0004*/ 	.word	index@(_Z18prefix_sum_kernel2PiS_i)
        /*0008*/ 	.word	0x0000001e


	//----- nvinfo : EIATTR_FRAME_SIZE
	.align		4
.L_41:
        /*000c*/ 	.byte	0x04, 0x11
        /*000e*/ 	.short	(.L_43 - .L_42)
	.align		4
.L_42:
        /*0010*/ 	.word	index@(_Z18prefix_sum_kernel2PiS_i)
        /*0014*/ 	.word	0x00000000


	//----- nvinfo : EIATTR_REGCOUNT
	.align		4
.L_43:
        /*0018*/ 	.byte	0x04, 0x2f
        /*001a*/ 	.short	(.L_45 - .L_44)
	.align		4
.L_44:
        /*001c*/ 	.word	index@(_ZN3cub18CUB_300001_SM_10006detail11EmptyKernelIvEEvv)
        /*0020*/ 	.word	0x00000004


	//----- nvinfo : EIATTR_FRAME_SIZE
	.align		4
.L_45:
        /*0024*/ 	.byte	0x04, 0x11
        /*0026*/ 	.short	(.L_47 - .L_46)
	.align		4
.L_46:
        /*0028*/ 	.word	index@(_ZN3cub18CUB_300001_SM_10006detail11EmptyKernelIvEEvv)
        /*002c*/ 	.word	0x00000000


	//----- nvinfo : EIATTR_MIN_STACK_SIZE
	.align		4
.L_47:
        /*0030*/ 	.byte	0x04, 0x12
        /*0032*/ 	.short	(.L_49 - .L_48)
	.align		4
.L_48:
        /*0034*/ 	.word	index@(_ZN3cub18CUB_300001_SM_10006detail11EmptyKernelIvEEvv)
        /*0038*/ 	.word	0x00000000


	//----- nvinfo : EIATTR_MIN_STACK_SIZE
	.align		4
.L_49:
        /*003c*/ 	.byte	0x04, 0x12
        /*003e*/ 	.short	(.L_51 - .L_50)
	.align		4
.L_50:
        /*0040*/ 	.word	index@(_Z18prefix_sum_kernel2PiS_i)
        /*0044*/ 	.word	0x00000000
.L_51:


//--------------------- .nv.compat                --------------------------
	.section	.nv.compat,"",@"SHT_CUDA_COMPAT_INFO"
	.align	4
        /*0000*/ 	.byte	0x02, 0x09, 0x00, 0x00, 0x02, 0x02, 0x01, 0x00, 0x02, 0x05, 0x05, 0x00, 0x03, 0x07, 0x01, 0x01
        /*0010*/ 	.byte	0x02, 0x03, 0x00, 0x00, 0x02, 0x06, 0x01, 0x00, 0x04, 0x0b, 0x08, 0x00, 0x09, 0x00, 0x00, 0x00
        /*0020*/ 	.byte	0x00, 0x00, 0x00, 0x00


//--------------------- .nv.info._ZN3cub18CUB_300001_SM_10006detail11EmptyKernelIvEEvv --------------------------
	.section	.nv.info._ZN3cub18CUB_300001_SM_10006detail11EmptyKernelIvEEvv,"",@"SHT_CUDA_INFO"
	.sectionflags	@""
	.align	4


	//----- nvinfo : EIATTR_CUDA_API_VERSION
	.align		4
        /*0000*/ 	.byte	0x04, 0x37
        /*0002*/ 	.short	(.L_53 - .L_52)
.L_52:
        /*0004*/ 	.word	0x00000082


	//----- nvinfo : EIATTR_SPARSE_MMA_MASK
	.align		4
.L_53:
        /*0008*/ 	.byte	0x03, 0x50
        /*000a*/ 	.short	0x0000


	//----- nvinfo : EIATTR_MAXREG_COUNT
	.align		4
        /*000c*/ 	.byte	0x03, 0x1b
        /*000e*/ 	.short	0x00ff


	//----- nvinfo : EIATTR_MERCURY_ISA_VERSION
	.align		4
        /*0010*/ 	.byte	0x03, 0x5f
        /*0012*/ 	.short	0x0101


	//----- nvinfo : EIATTR_VRC_CTA_INIT_COUNT
	.align		4
        /*0014*/ 	.byte	0x02, 0x4a
	.zero		1
	.zero		1


	//----- nvinfo : EIATTR_EXIT_INSTR_OFFSETS
	.align		4
        /*0018*/ 	.byte	0x04, 0x1c
        /*001a*/ 	.short	(.L_55 - .L_54)


	//   ....[0]....
.L_54:
        /*001c*/ 	.word	0x00000010


	//----- nvinfo : EIATTR_SW_WAR
	.align		4
.L_55:
        /*0020*/ 	.byte	0x04, 0x36
        /*0022*/ 	.short	(.L_57 - .L_56)
.L_56:
        /*0024*/ 	.word	0x00000008
.L_57:


//--------------------- .nv.info._Z18prefix_sum_kernel2PiS_i --------------------------
	.section	.nv.info._Z18prefix_sum_kernel2PiS_i,"",@"SHT_CUDA_INFO"
	.sectionflags	@""
	.align	4


	//----- nvinfo : EIATTR_CUDA_API_VERSION
	.align		4
        /*0000*/ 	.byte	0x04, 0x37
        /*0002*/ 	.short	(.L_59 - .L_58)
.L_58:
        /*0004*/ 	.word	0x00000082


	//----- nvinfo : EIATTR_KPARAM_INFO
	.align		4
.L_59:
        /*0008*/ 	.byte	0x04, 0x17
        /*000a*/ 	.short	(.L_61 - .L_60)
.L_60:
        /*000c*/ 	.word	0x00000000
        /*0010*/ 	.short	0x0002
        /*0012*/ 	.short	0x0010
        /*0014*/ 	.byte	0x00, 0xf0, 0x11, 0x00


	//----- nvinfo : EIATTR_KPARAM_INFO
	.align		4
.L_61:
        /*0018*/ 	.byte	0x04, 0x17
        /*001a*/ 	.short	(.L_63 - .L_62)
.L_62:
        /*001c*/ 	.word	0x00000000
        /*0020*/ 	.short	0x0001
        /*0022*/ 	.short	0x0008
        /*0024*/ 	.byte	0x00, 0xf5, 0x21, 0x00


	//----- nvinfo : EIATTR_KPARAM_INFO
	.align		4
.L_63:
        /*0028*/ 	.byte	0x04, 0x17
        /*002a*/ 	.short	(.L_65 - .L_64)
.L_64:
        /*002c*/ 	.word	0x00000000
        /*0030*/ 	.short	0x0000
        /*0032*/ 	.short	0x0000
        /*0034*/ 	.byte	0x00, 0xf5, 0x21, 0x00


	//----- nvinfo : EIATTR_SPARSE_MMA_MASK
	.align		4
.L_65:
        /*0038*/ 	.byte	0x03, 0x50
        /*003a*/ 	.short	0x0000


	//----- nvinfo : EIATTR_MAXREG_COUNT
	.align		4
        /*003c*/ 	.byte	0x03, 0x1b
        /*003e*/ 	.short	0x00ff


	//----- nvinfo : EIATTR_MERCURY_ISA_VERSION
	.align		4
        /*0040*/ 	.byte	0x03, 0x5f
        /*0042*/ 	.short	0x0101


	//----- nvinfo : EIATTR_VRC_CTA_INIT_COUNT
	.align		4
        /*0044*/ 	.byte	0x02, 0x4a
	.zero		1
	.zero		1


	//----- nvinfo : EIATTR_EXIT_INSTR_OFFSETS
	.align		4
        /*0048*/ 	.byte	0x04, 0x1c
        /*004a*/ 	.short	(.L_67 - .L_66)


	//   ....[0]....
.L_66:
        /*004c*/ 	.word	0x00000040


	//   ....[1]....
        /*0050*/ 	.word	0x000000a0


	//   ....[2]....
        /*0054*/ 	.word	0x000005d0


	//   ....[3]....
        /*0058*/ 	.word	0x00000930


	//   ....[4]....
        /*005c*/ 	.word	0x00000b10


	//   ....[5]....
        /*0060*/ 	.word	0x00000c90


	//----- nvinfo : EIATTR_CBANK_PARAM_SIZE
	.align		4
.L_67:
        /*0064*/ 	.byte	0x03, 0x19
        /*0066*/ 	.short	0x0014


	//----- nvinfo : EIATTR_PARAM_CBANK
	.align		4
        /*0068*/ 	.byte	0x04, 0x0a
        /*006a*/ 	.short	(.L_69 - .L_68)
	.align		4
.L_68:
        /*006c*/ 	.word	index@(.nv.constant0._Z18prefix_sum_kernel2PiS_i)
        /*0070*/ 	.short	0x0380
        /*0072*/ 	.short	0x0014


	//----- nvinfo : EIATTR_SW_WAR
	.align		4
.L_69:
        /*0074*/ 	.byte	0x04, 0x36
        /*0076*/ 	.short	(.L_71 - .L_70)
.L_70:
        /*0078*/ 	.word	0x00000008
.L_71:


//--------------------- .nv.callgraph             --------------------------
	.section	.nv.callgraph,"",@"SHT_CUDA_CALLGRAPH"
	.align	4
	.sectionentsize	8
	.align		4
        /*0000*/ 	.word	0x00000000
	.align		4
        /*0004*/ 	.word	0xffffffff
	.align		4
        /*0008*/ 	.word	0x00000000
	.align		4
        /*000c*/ 	.word	0xfffffffe
	.align		4
        /*0010*/ 	.word	0x00000000
	.align		4
        /*0014*/ 	.word	0xfffffffd
	.align		4
        /*0018*/ 	.word	0x00000000
	.align		4
        /*001c*/ 	.word	0xfffffffc


//--------------------- .nv.constant4             --------------------------
	.section	.nv.constant4,"a",@progbits
	.align	8
	.align		8
.nv.constant4:
        /*0000*/ 	.dword	_ZN34_INTERNAL_32e5a07b_4_k_cu_eba5df1f4cuda3std3__45__cpo5beginE
	.align		8
        /*0008*/ 	.dword	_ZN34_INTERNAL_32e5a07b_4_k_cu_eba5df1f4cuda3std3__45__cpo3endE
	.align		8
        /*0010*/ 	.dword	_ZN34_INTERNAL_32e5a07b_4_k_cu_eba5df1f4cuda3std3__45__cpo6cbeginE
	.align		8
        /*0018*/ 	.dword	_ZN34_INTERNAL_32e5a07b_4_k_cu_eba5df1f4cuda3std3__45__cpo4cendE
	.align		8
        /*0020*/ 	.dword	_ZN34_INTERNAL_32e5a07b_4_k_cu_eba5df1f4cuda3std3__45__cpo6rbeginE
	.align		8
        /*0028*/ 	.dword	_ZN34_INTERNAL_32e5a07b_4_k_cu_eba5df1f4cuda3std3__45__cpo4rendE
	.align		8
        /*0030*/ 	.dword	_ZN34_INTERNAL_32e5a07b_4_k_cu_eba5df1f4cuda3std3__45__cpo7crbeginE
	.align		8
        /*0038*/ 	.dword	_ZN34_INTERNAL_32e5a07b_4_k_cu_eba5df1f4cuda3std3__45__cpo5crendE
	.align		8
        /*0040*/ 	.dword	_ZN34_INTERNAL_32e5a07b_4_k_cu_eba5df1f4cuda3std3__436_GLOBAL__N__32e5a07b_4_k_cu_eba5df1f6ignoreE
	.align		8
        /*0048*/ 	.dword	_ZN34_INTERNAL_32e5a07b_4_k_cu_eba5df1f4cuda3std3__419piecewise_constructE
	.align		8
        /*0050*/ 	.dword	_ZN34_INTERNAL_32e5a07b_4_k_cu_eba5df1f4cuda3std3__48in_placeE
	.align		8
        /*0058*/ 	.dword	_ZN34_INTERNAL_32e5a07b_4_k_cu_eba5df1f4cuda3std3__420unreachable_sentinelE
	.align		8
        /*0060*/ 	.dword	_ZN34_INTERNAL_32e5a07b_4_k_cu_eba5df1f4cuda3std3__47nulloptE
	.align		8
        /*0068*/ 	.dword	_ZN34_INTERNAL_32e5a07b_4_k_cu_eba5df1f4cuda3std3__48unexpectE
	.align		8
        /*0070*/ 	.dword	_ZN34_INTERNAL_32e5a07b_4_k_cu_eba5df1f4cuda3std6ranges3__45__cpo4swapE
	.align		8
        /*0078*/ 	.dword	_ZN34_INTERNAL_32e5a07b_4_k_cu_eba5df1f4cuda3std6ranges3__45__cpo9iter_moveE
	.align		8
        /*0080*/ 	.dword	_ZN34_INTERNAL_32e5a07b_4_k_cu_eba5df1f4cuda3std6ranges3__45__cpo5beginE
	.align		8
        /*0088*/ 	.dword	_ZN34_INTERNAL_32e5a07b_4_k_cu_eba5df1f4cuda3std6ranges3__45__cpo3endE
	.align		8
        /*0090*/ 	.dword	_ZN34_INTERNAL_32e5a07b_4_k_cu_eba5df1f4cuda3std6ranges3__45__cpo6cbeginE
	.align		8
        /*0098*/ 	.dword	_ZN34_INTERNAL_32e5a07b_4_k_cu_eba5df1f4cuda3std6ranges3__45__cpo4cendE
	.align		8
        /*00a0*/ 	.dword	_ZN34_INTERNAL_32e5a07b_4_k_cu_eba5df1f4cuda3std6ranges3__45__cpo7advanceE
	.align		8
        /*00a8*/ 	.dword	_ZN34_INTERNAL_32e5a07b_4_k_cu_eba5df1f4cuda3std6ranges3__45__cpo9iter_swapE
	.align		8
        /*00b0*/ 	.dword	_ZN34_INTERNAL_32e5a07b_4_k_cu_eba5df1f4cuda3std6ranges3__45__cpo4nextE
	.align		8
        /*00b8*/ 	.dword	_ZN34_INTERNAL_32e5a07b_4_k_cu_eba5df1f4cuda3std6ranges3__45__cpo4prevE
	.align		8
        /*00c0*/ 	.dword	_ZN34_INTERNAL_32e5a07b_4_k_cu_eba5df1f4cuda3std6ranges3__45__cpo4dataE
	.align		8
        /*00c8*/ 	.dword	_ZN34_INTERNAL_32e5a07b_4_k_cu_eba5df1f4cuda3std6ranges3__45__cpo5cdataE
	.align		8
        /*00d0*/ 	.dword	_ZN34_INTERNAL_32e5a07b_4_k_cu_eba5df1f4cuda3std6ranges3__45__cpo4sizeE
	.align		8
        /*00d8*/ 	.dword	_ZN34_INTERNAL_32e5a07b_4_k_cu_eba5df1f4cuda3std6ranges3__45__cpo5ssizeE
	.align		8
        /*00e0*/ 	.dword	_ZN34_INTERNAL_32e5a07b_4_k_cu_eba5df1f4cuda3std6ranges3__45__cpo8distanceE
	.align		8
        /*00e8*/ 	.dword	_ZN34_INTERNAL_32e5a07b_4_k_cu_eba5df1f6thrust24THRUST_300001_SM_1000_NS6system6detail10sequential3seqE
	.align		8
        /*00f0*/ 	.dword	_ZN34_INTERNAL_32e5a07b_4_k_cu_eba5df1f6thrust24THRUST_300001_SM_1000_NS12placeholders2_1E
	.align		8
        /*00f8*/ 	.dword	_ZN34_INTERNAL_32e5a07b_4_k_cu_eba5df1f6thrust24THRUST_300001_SM_1000_NS12placeholders2_2E
	.align		8
        /*0100*/ 	.dword	_ZN34_INTERNAL_32e5a07b_4_k_cu_eba5df1f6thrust24THRUST_300001_SM_1000_NS12placeholders2_3E
	.align		8
        /*0108*/ 	.dword	_ZN34_INTERNAL_32e5a07b_4_k_cu_eba5df1f6thrust24THRUST_300001_SM_1000_NS12placeholders2_4E
	.align		8
        /*0110*/ 	.dword	_ZN34_INTERNAL_32e5a07b_4_k_cu_eba5df1f6thrust24THRUST_300001_SM_1000_NS12placeholders2_5E
	.align		8
        /*0118*/ 	.dword	_ZN34_INTERNAL_32e5a07b_4_k_cu_eba5df1f6thrust24THRUST_300001_SM_1000_NS12placeholders2_6E
	.align		8
        /*0120*/ 	.dword	_ZN34_INTERNAL_32e5a07b_4_k_cu_eba5df1f6thrust24THRUST_300001_SM_1000_NS12placeholders2_7E
	.align		8
        /*0128*/ 	.dword	_ZN34_INTERNAL_32e5a07b_4_k_cu_eba5df1f6thrust24THRUST_300001_SM_1000_NS12placeholders2_8E
	.align		8
        /*0130*/ 	.dword	_ZN34_INTERNAL_32e5a07b_4_k_cu_eba5df1f6thrust24THRUST_300001_SM_1000_NS12placeholders2_9E
	.align		8
        /*0138*/ 	.dword	_ZN34_INTERNAL_32e5a07b_4_k_cu_eba5df1f6thrust24THRUST_300001_SM_1000_NS12placeholders3_10E


//--------------------- .text._ZN3cub18CUB_300001_SM_10006detail11EmptyKernelIvEEvv --------------------------
	.section	.text._ZN3cub18CUB_300001_SM_10006detail11EmptyKernelIvEEvv,"ax",@progbits
	.align	128
        .global         _ZN3cub18CUB_300001_SM_10006detail11EmptyKernelIvEEvv
        .type           _ZN3cub18CUB_300001_SM_10006detail11EmptyKernelIvEEvv,@function
        .size           _ZN3cub18CUB_300001_SM_10006detail11EmptyKernelIvEEvv,(.L_x_7 - _ZN3cub18CUB_300001_SM_10006detail11EmptyKernelIvEEvv)
        .other          _ZN3cub18CUB_300001_SM_10006detail11EmptyKernelIvEEvv,@"STO_CUDA_ENTRY STV_DEFAULT"
_ZN3cub18CUB_300001_SM_10006detail11EmptyKernelIvEEvv:
.text._ZN3cub18CUB_300001_SM_10006detail11EmptyKernelIvEEvv:
[----:B------:R-:W-:Y:S01]  /*0000*/  LDC R1, c[0x0][0x37c] ;  /* 0x0000df00ff017b82 */ /* 0x000fe20000000800 */
[----:B------:R-:W-:Y:S05]  /*0010*/  EXIT ;  /* 0x000000000000794d */ /* 0x000fea0003800000 */
.L_x_0:
[----:B------:R-:W-:-:S00]  /*0020*/  BRA `(.L_x_0) ;  /* 0xfffffffc00fc7947 */ /* 0x000fc0000383ffff */
[----:B------:R-:W-:-:S00]  /*0030*/  NOP ;  /* 0x0000000000007918 */ /* 0x000fc00000000000 */
        /* <DEDUP_REMOVED lines=12> */
.L_x_7:


//--------------------- .text._Z18prefix_sum_kernel2PiS_i --------------------------
	.section	.text._Z18prefix_sum_kernel2PiS_i,"ax",@progbits
	.align	128
        .global         _Z18prefix_sum_kernel2PiS_i
        .type           _Z18prefix_sum_kernel2PiS_i,@function
        .size           _Z18prefix_sum_kernel2PiS_i,(.L_x_8 - _Z18prefix_sum_kernel2PiS_i)
        .other          _Z18prefix_sum_kernel2PiS_i,@"STO_CUDA_ENTRY STV_DEFAULT"
_Z18prefix_sum_kernel2PiS_i:
.text._Z18prefix_sum_kernel2PiS_i:
[----:B------:R-:W-:Y:S01]  /*0000*/  LDC R1, c[0x0][0x37c] ;  /* 0x0000df00ff017b82 */ /* 0x000fe20000000800 */
[----:B------:R-:W0:Y:S07]  /*0010*/  S2R R0, SR_TID.X ;  /* 0x0000000000007919 */ /* 0x000e2e0000002100 */
[----:B------:R-:W0:Y:S02]  /*0020*/  S2UR UR4, SR_CTAID.X ;  /* 0x00000000000479c3 */ /* 0x000e240000002500 */
[----:B0-----:R-:W-:-:S13]  /*0030*/  LOP3.LUT P0, RZ, R0, UR4, RZ, 0xfc, !PT ;  /* 0x0000000400ff7c12 */ /* 0x001fda000f80fcff */
[----:B------:R-:W-:Y:S05]  /*0040*/  @P0 EXIT ;  /* 0x000000000000094d */ /* 0x000fea0003800000 */
[----:B------:R-:W0:Y:S01]  /*0050*/  LDC R6, c[0x0][0x390] ;  /* 0x0000e400ff067b82 */ /* 0x000e220000000800 */
[----:B------:R-:W1:Y:S07]  /*0060*/  LDCU.64 UR4, c[0x0][0x358] ;  /* 0x00006b00ff0477ac */ /* 0x000e6e0008000a00 */
[----:B------:R-:W1:Y:S01]  /*0070*/  LDC.64 R2, c[0x0][0x388] ;  /* 0x0000e200ff027b82 */ /* 0x000e620000000a00 */
[----:B0-----:R-:W-:Y:S01]  /*0080*/  ISETP.GE.AND P0, PT, R6, 0x2, PT ;  /* 0x000000020600780c */ /* 0x001fe20003f06270 */
[----:B-1----:R0:W-:-:S12]  /*0090*/  STG.E desc[UR4][R2.64], RZ ;  /* 0x000000ff02007986 */ /* 0x0021d8000c101904 */
[----:B------:R-:W-:Y:S05]  /*00a0*/  @!P0 EXIT ;  /* 0x000000000000894d */ /* 0x000fea0003800000 */
[----:B0-----:R-:W0:Y:S01]  /*00b0*/  LDC.64 R2, c[0x0][0x380] ;  /* 0x0000e000ff027b82 */ /* 0x001e220000000a00 */
[C---:B------:R-:W-:Y:S01]  /*00c0*/  VIADD R0, R6.reuse, 0xfffffffe ;  /* 0xfffffffe06007836 */ /* 0x040fe20000000000 */
[----:B------:R-:W-:-:S04]  /*00d0*/  IADD3 R6, PT, PT, R6, -0x1, RZ ;  /* 0xffffffff06067810 */ /* 0x000fc80007ffe0ff */
[----:B------:R-:W-:Y:S01]  /*00e0*/  ISETP.GE.U32.AND P0, PT, R0, 0xf, PT ;  /* 0x0000000f0000780c */ /* 0x000fe20003f06070 */
[----:B------:R-:W-:Y:S01]  /*00f0*/  IMAD.MOV.U32 R0, RZ, RZ, 0x1 ;  /* 0x00000001ff007424 */ /* 0x000fe200078e00ff */
[----:B------:R-:W1:Y:S01]  /*0100*/  LDC.64 R4, c[0x0][0x388] ;  /* 0x0000e200ff047b82 */ /* 0x000e620000000a00 */
[----:B------:R-:W-:-:S10]  /*0110*/  LOP3.LUT R14, R6, 0xf, RZ, 0xc0, !PT ;  /* 0x0000000f060e7812 */ /* 0x000fd400078ec0ff */
[----:B------:R-:W-:Y:S05]  /*0120*/  @!P0 BRA `(.L_x_1) ;  /* 0x0000000400248947 */ /* 0x000fea0003800000 */
[----:B------:R-:W-:Y:S02]  /*0130*/  HFMA2 R10, -RZ, RZ, 0, 1.9073486328125e-06 ;  /* 0x00000020ff0a7431 */ /* 0x000fe400000001ff */
[----:B------:R-:W-:Y:S01]  /*0140*/  IMAD.MOV.U32 R11, RZ, RZ, 0x0 ;  /* 0x00000000ff0b7424 */ /* 0x000fe200078e00ff */
[----:B------:R-:W-:Y:S02]  /*0150*/  LOP3.LUT R7, R6, 0xfffffff0, RZ, 0xc0, !PT ;  /* 0xfffffff006077812 */ /* 0x000fe400078ec0ff */
[----:B------:R-:W-:-:S03]  /*0160*/  MOV R0, RZ ;  /* 0x000000ff00007202 */ /* 0x000fc60000000f00 */
[----:B------:R-:W-:Y:S02]  /*0170*/  IMAD.MOV R7, RZ, RZ, -R7 ;  /* 0x000000ffff077224 */ /* 0x000fe400078e0a07 */
[----:B-1----:R-:W-:-:S04]  /*0180*/  IMAD.WIDE.U32 R8, R4, 0x1, R10 ;  /* 0x0000000104087825 */ /* 0x002fc800078e000a */
[----:B0-----:R-:W-:Y:S01]  /*0190*/  IMAD.WIDE.U32 R10, R2, 0x1, R10 ;  /* 0x00000001020a7825 */ /* 0x001fe200078e000a */
[----:B------:R-:W-:-:S03]  /*01a0*/  IADD3 R13, PT, PT, R9, R5, RZ ;  /* 0x00000005090d7210 */ /* 0x000fc60007ffe0ff */
[----:B------:R-:W-:Y:S01]  /*01b0*/  IMAD.MOV.U32 R12, RZ, RZ, R8 ;  /* 0x000000ffff0c7224 */ /* 0x000fe200078e0008 */
[----:B------:R-:W-:Y:S01]  /*01c0*/  IADD3 R15, PT, PT, R11, R3, RZ ;  /* 0x000000030b0f7210 */ /* 0x000fe20007ffe0ff */
[----:B------:R-:W-:-:S07]  /*01d0*/  IMAD.MOV.U32 R16, RZ, RZ, R10 ;  /* 0x000000ffff107224 */ /* 0x000fce00078e000a */
.L_x_2:
[----:B------:R-:W-:Y:S01]  /*01e0*/  MOV R8, R16 ;  /* 0x0000001000087202 */ /* 0x000fe20000000f00 */
[----:B------:R-:W-:Y:S01]  /*01f0*/  IMAD.MOV.U32 R9, RZ, RZ, R15 ;  /* 0x000000ffff097224 */ /* 0x000fe200078e000f */
[----:B-1----:R-:W-:Y:S01]  /*0200*/  MOV R10, R12 ;  /* 0x0000000c000a7202 */ /* 0x002fe20000000f00 */
[----:B------:R-:W-:-:S03]  /*0210*/  IMAD.MOV.U32 R11, RZ, RZ, R13 ;  /* 0x000000ffff0b7224 */ /* 0x000fc600078e000d */
[----:B------:R-:W2:Y:S04]  /*0220*/  LDG.E R13, desc[UR4][R8.64+-0x20] ;  /* 0xffffe004080d7981 */ /* 0x000ea8000c1e1900 */
[----:B------:R-:W2:Y:S02]  /*0230*/  LDG.E R12, desc[UR4][R10.64+-0x20] ;  /* 0xffffe0040a0c7981 */ /* 0x000ea4000c1e1900 */
[----:B--2---:R-:W-:-:S05]  /*0240*/  IADD3 R13, PT, PT, R12, R13, RZ ;  /* 0x0000000d0c0d7210 */ /* 0x004fca0007ffe0ff */
[----:B------:R0:W-:Y:S04]  /*0250*/  STG.E desc[UR4][R10.64+-0x1c], R13 ;  /* 0xffffe40d0a007986 */ /* 0x0001e8000c101904 */
[----:B------:R-:W2:Y:S02]  /*0260*/  LDG.E R12, desc[UR4][R8.64+-0x1c] ;  /* 0xffffe404080c7981 */ /* 0x000ea4000c1e1900 */
[----:B--2---:R-:W-:-:S05]  /*0270*/  IMAD.IADD R15, R13, 0x1, R12 ;  /* 0x000000010d0f7824 */ /* 0x004fca00078e020c */
[----:B------:R1:W-:Y:S04]  /*0280*/  STG.E desc[UR4][R10.64+-0x18], R15 ;  /* 0xffffe80f0a007986 */ /* 0x0003e8000c101904 */
[----:B------:R-:W2:Y:S02]  /*0290*/  LDG.E R12, desc[UR4][R8.64+-0x18] ;  /* 0xffffe804080c7981 */ /* 0x000ea4000c1e1900 */
[----:B--2---:R-:W-:-:S05]  /*02a0*/  IADD3 R17, PT, PT, R15, R12, RZ ;  /* 0x0000000c0f117210 */ /* 0x004fca0007ffe0ff */
[----:B------:R2:W-:Y:S04]  /*02b0*/  STG.E desc[UR4][R10.64+-0x14], R17 ;  /* 0xffffec110a007986 */ /* 0x0005e8000c101904 */
[----:B------:R-:W3:Y:S02]  /*02c0*/  LDG.E R12, desc[UR4][R8.64+-0x14] ;  /* 0xffffec04080c7981 */ /* 0x000ee4000c1e1900 */
[----:B---3--:R-:W-:-:S05]  /*02d0*/  IMAD.IADD R19, R17, 0x1, R12 ;  /* 0x0000000111137824 */ /* 0x008fca00078e020c */
[----:B------:R3:W-:Y:S04]  /*02e0*/  STG.E desc[UR4][R10.64+-0x10], R19 ;  /* 0xfffff0130a007986 */ /* 0x0007e8000c101904 */
[----:B------:R-:W0:Y:S02]  /*02f0*/  LDG.E R12, desc[UR4][R8.64+-0x10] ;  /* 0xfffff004080c7981 */ /* 0x000e24000c1e1900 */
[----:B0-----:R-:W-:-:S05]  /*0300*/  IADD3 R13, PT, PT, R19, R12, RZ ;  /* 0x0000000c130d7210 */ /* 0x001fca0007ffe0ff */
[----:B------:R0:W-:Y:S04]  /*0310*/  STG.E desc[UR4][R10.64+-0xc], R13 ;  /* 0xfffff40d0a007986 */ /* 0x0001e8000c101904 */
[----:B------:R-:W1:Y:S02]  /*0320*/  LDG.E R12, desc[UR4][R8.64+-0xc] ;  /* 0xfffff404080c7981 */ /* 0x000e64000c1e1900 */
[----:B-1----:R-:W-:-:S05]  /*0330*/  IMAD.IADD R15, R13, 0x1, R12 ;  /* 0x000000010d0f7824 */ /* 0x002fca00078e020c */
        /* <DEDUP_REMOVED lines=18> */
[----:B------:R-:W-:Y:S04]  /*0460*/  STG.E desc[UR4][R10.64+0x10], R19 ;  /* 0x000010130a007986 */ /* 0x000fe8000c101904 */
[----:B------:R-:W0:Y:S02]  /*0470*/  LDG.E R12, desc[UR4][R8.64+0x10] ;  /* 0x00001004080c7981 */ /* 0x000e24000c1e1900 */
[----:B0-----:R-:W-:-:S05]  /*0480*/  IADD3 R13, PT, PT, R19, R12, RZ ;  /* 0x0000000c130d7210 */ /* 0x001fca0007ffe0ff */
[----:B------:R-:W-:Y:S04]  /*0490*/  STG.E desc[UR4][R10.64+0x14], R13 ;  /* 0x0000140d0a007986 */ /* 0x000fe8000c101904 */
[----:B------:R-:W1:Y:S02]  /*04a0*/  LDG.E R12, desc[UR4][R8.64+0x14] ;  /* 0x00001404080c7981 */ /* 0x000e64000c1e1900 */
[----:B-1----:R-:W-:-:S05]  /*04b0*/  IMAD.IADD R15, R13, 0x1, R12 ;  /* 0x000000010d0f7824 */ /* 0x002fca00078e020c */
[----:B------:R0:W-:Y:S04]  /*04c0*/  STG.E desc[UR4][R10.64+0x18], R15 ;  /* 0x0000180f0a007986 */ /* 0x0001e8000c101904 */
[----:B------:R-:W2:Y:S01]  /*04d0*/  LDG.E R12, desc[UR4][R8.64+0x18] ;  /* 0x00001804080c7981 */ /* 0x000ea2000c1e1900 */
[----:B------:R-:W-:Y:S02]  /*04e0*/  IADD3 R7, PT, PT, R7, 0x10, RZ ;  /* 0x0000001007077810 */ /* 0x000fe40007ffe0ff */
[----:B--2---:R-:W-:-:S05]  /*04f0*/  IADD3 R17, PT, PT, R15, R12, RZ ;  /* 0x0000000c0f117210 */ /* 0x004fca0007ffe0ff */
[----:B------:R1:W-:Y:S04]  /*0500*/  STG.E desc[UR4][R10.64+0x1c], R17 ;  /* 0x00001c110a007986 */ /* 0x0003e8000c101904 */
[----:B------:R-:W2:Y:S01]  /*0510*/  LDG.E R12, desc[UR4][R8.64+0x1c] ;  /* 0x00001c04080c7981 */ /* 0x000ea2000c1e1900 */
[----:B------:R-:W-:Y:S02]  /*0520*/  ISETP.NE.AND P0, PT, R7, RZ, PT ;  /* 0x000000ff0700720c */ /* 0x000fe40003f05270 */
[----:B------:R-:W-:Y:S01]  /*0530*/  IADD3 R16, P1, PT, R8, 0x40, RZ ;  /* 0x0000004008107810 */ /* 0x000fe20007f3e0ff */
[----:B------:R-:W-:-:S04]  /*0540*/  VIADD R0, R0, 0x10 ;  /* 0x0000001000007836 */ /* 0x000fc80000000000 */
[----:B0-----:R-:W-:Y:S02]  /*0550*/  IMAD.X R15, RZ, RZ, R9, P1 ;  /* 0x000000ffff0f7224 */ /* 0x001fe400008e0609 */
[----:B--2---:R-:W-:Y:S01]  /*0560*/  IMAD.IADD R19, R17, 0x1, R12 ;  /* 0x0000000111137824 */ /* 0x004fe200078e020c */
[----:B------:R-:W-:-:S04]  /*0570*/  IADD3 R12, P2, PT, R10, 0x40, RZ ;  /* 0x000000400a0c7810 */ /* 0x000fc80007f5e0ff */
[----:B------:R1:W-:Y:S01]  /*0580*/  STG.E desc[UR4][R10.64+0x20], R19 ;  /* 0x000020130a007986 */ /* 0x0003e2000c101904 */
[----:B------:R-:W-:Y:S01]  /*0590*/  IADD3.X R13, PT, PT, RZ, R11, RZ, P2, !PT ;  /* 0x0000000bff0d7210 */ /* 0x000fe200017fe4ff */
[----:B------:R-:W-:Y:S07]  /*05a0*/  @P0 BRA `(.L_x_2) ;  /* 0xfffffffc000c0947 */ /* 0x000fee000383ffff */
[----:B------:R-:W-:-:S07]  /*05b0*/  IADD3 R0, PT, PT, R0, 0x1, RZ ;  /* 0x0000000100007810 */ /* 0x000fce0007ffe0ff */
.L_x_1:
[----:B------:R-:W-:-:S13]  /*05c0*/  ISETP.NE.AND P0, PT, R14, RZ, PT ;  /* 0x000000ff0e00720c */ /* 0x000fda0003f05270 */
[----:B------:R-:W-:Y:S05]  /*05d0*/  @!P0 EXIT ;  /* 0x000000000000894d */ /* 0x000fea0003800000 */
[----:B------:R-:W-:Y:S02]  /*05e0*/  ISETP.GE.U32.AND P0, PT, R14, 0x8, PT ;  /* 0x000000080e00780c */ /* 0x000fe40003f06070 */
[----:B------:R-:W-:-:S04]  /*05f0*/  LOP3.LUT R7, R6, 0x7, RZ, 0xc0, !PT ;  /* 0x0000000706077812 */ /* 0x000fc800078ec0ff */
[----:B------:R-:W-:-:S07]  /*0600*/  ISETP.NE.AND P1, PT, R7, RZ, PT ;  /* 0x000000ff0700720c */ /* 0x000fce0003f25270 */
[----:B------:R-:W-:Y:S06]  /*0610*/  @!P0 BRA `(.L_x_3) ;  /* 0x0000000000c48947 */ /* 0x000fec0003800000 */
[----:B------:R-:W2:Y:S08]  /*0620*/  LDC.64 R8, c[0x0][0x380] ;  /* 0x0000e000ff087b82 */ /* 0x000eb00000000a00 */
[----:B------:R-:W3:Y:S01]  /*0630*/  LDC.64 R14, c[0x0][0x388] ;  /* 0x0000e200ff0e7b82 */ /* 0x000ee20000000a00 */
[----:B--2---:R-:W-:-:S05]  /*0640*/  IMAD.WIDE R8, R0, 0x4, R8 ;  /* 0x0000000400087825 */ /* 0x004fca00078e0208 */
[----:B-1----:R-:W2:Y:S01]  /*0650*/  LDG.E R17, desc[UR4][R8.64+-0x4] ;  /* 0xfffffc0408117981 */ /* 0x002ea2000c1e1900 */
[----:B---3--:R-:W-:-:S05]  /*0660*/  IMAD.WIDE R10, R0, 0x4, R14 ;  /* 0x00000004000a7825 */ /* 0x008fca00078e020e */
[----:B------:R-:W2:Y:S01]  /*0670*/  LDG.E R16, desc[UR4][R10.64+-0x4] ;  /* 0xfffffc040a107981 */ /* 0x000ea2000c1e1900 */
[----:B------:R-:W-:-:S04]  /*0680*/  IMAD.WIDE.U32 R12, R0, 0x4, R14 ;  /* 0x00000004000c7825 */ /* 0x000fc800078e000e */
[----:B--2---:R-:W-:-:S05]  /*0690*/  IMAD.IADD R21, R16, 0x1, R17 ;  /* 0x0000000110157824 */ /* 0x004fca00078e0211 */
[----:B------:R1:W-:Y:S04]  /*06a0*/  STG.E desc[UR4][R12.64], R21 ;  /* 0x000000150c007986 */ /* 0x0003e8000c101904 */
[----:B------:R-:W2:Y:S01]  /*06b0*/  LDG.E R18, desc[UR4][R8.64] ;  /* 0x0000000408127981 */ /* 0x000ea2000c1e1900 */
[----:B------:R-:W-:-:S05]  /*06c0*/  IADD3 R17, PT, PT, R0, 0x1, RZ ;  /* 0x0000000100117810 */ /* 0x000fca0007ffe0ff */
[----:B------:R-:W-:-:S04]  /*06d0*/  IMAD.WIDE.U32 R16, R17, 0x4, R14 ;  /* 0x0000000411107825 */ /* 0x000fc800078e000e */
[----:B--2---:R-:W-:-:S05]  /*06e0*/  IMAD.IADD R23, R21, 0x1, R18 ;  /* 0x0000000115177824 */ /* 0x004fca00078e0212 */
[----:B------:R2:W-:Y:S04]  /*06f0*/  STG.E desc[UR4][R16.64], R23 ;  /* 0x0000001710007986 */ /* 0x0005e8000c101904 */
[----:B------:R-:W3:Y:S04]  /*0700*/  LDG.E R20, desc[UR4][R10.64+0x4] ;  /* 0x000004040a147981 */ /* 0x000ee8000c1e1900 */
[----:B------:R-:W3:Y:S01]  /*0710*/  LDG.E R25, desc[UR4][R8.64+0x4] ;  /* 0x0000040408197981 */ /* 0x000ee2000c1e1900 */
[----:B------:R-:W-:-:S05]  /*0720*/  IADD3 R19, PT, PT, R0, 0x2, RZ ;  /* 0x0000000200137810 */ /* 0x000fca0007ffe0ff */
[----:B------:R-:W-:-:S04]  /*0730*/  IMAD.WIDE.U32 R18, R19, 0x4, R14 ;  /* 0x0000000413127825 */ /* 0x000fc800078e000e */
[----:B---3--:R-:W-:-:S05]  /*0740*/  IMAD.IADD R25, R20, 0x1, R25 ;  /* 0x0000000114197824 */ /* 0x008fca00078e0219 */
[----:B------:R3:W-:Y:S04]  /*0750*/  STG.E desc[UR4][R18.64], R25 ;  /* 0x0000001912007986 */ /* 0x0007e8000c101904 */
[----:B------:R-:W4:Y:S04]  /*0760*/  LDG.E R22, desc[UR4][R10.64+0x8] ;  /* 0x000008040a167981 */ /* 0x000f28000c1e1900 */
[----:B------:R-:W4:Y:S01]  /*0770*/  LDG.E R27, desc[UR4][R8.64+0x8] ;  /* 0x00000804081b7981 */ /* 0x000f22000c1e1900 */
[----:B-1----:R-:W-:-:S05]  /*0780*/  IADD3 R21, PT, PT, R0, 0x3, RZ ;  /* 0x0000000300157810 */ /* 0x002fca0007ffe0ff */
[----:B------:R-:W-:-:S04]  /*0790*/  IMAD.WIDE.U32 R20, R21, 0x4, R14 ;  /* 0x0000000415147825 */ /* 0x000fc800078e000e */
[----:B----4-:R-:W-:-:S05]  /*07a0*/  IMAD.IADD R27, R22, 0x1, R27 ;  /* 0x00000001161b7824 */ /* 0x010fca00078e021b */
[----:B------:R1:W-:Y:S04]  /*07b0*/  STG.E desc[UR4][R20.64], R27 ;  /* 0x0000001b14007986 */ /* 0x0003e8000c101904 */
[----:B------:R-:W4:Y:S04]  /*07c0*/  LDG.E R22, desc[UR4][R10.64+0xc] ;  /* 0x00000c040a167981 */ /* 0x000f28000c1e1900 */
[----:B--2---:R-:W4:Y:S01]  /*07d0*/  LDG.E R23, desc[UR4][R8.64+0xc] ;  /* 0x00000c0408177981 */ /* 0x004f22000c1e1900 */
[----:B------:R-:W-:-:S05]  /*07e0*/  IADD3 R17, PT, PT, R0, 0x4, RZ ;  /* 0x0000000400117810 */ /* 0x000fca0007ffe0ff */
[----:B------:R-:W-:-:S04]  /*07f0*/  IMAD.WIDE.U32 R16, R17, 0x4, R14 ;  /* 0x0000000411107825 */ /* 0x000fc800078e000e */
[----:B----4-:R-:W-:-:S05]  /*0800*/  IMAD.IADD R23, R22, 0x1, R23 ;  /* 0x0000000116177824 */ /* 0x010fca00078e0217 */
[----:B------:R2:W-:Y:S04]  /*0810*/  STG.E desc[UR4][R16.64], R23 ;  /* 0x0000001710007986 */ /* 0x0005e8000c101904 */
[----:B------:R-:W4:Y:S04]  /*0820*/  LDG.E R22, desc[UR4][R10.64+0x10] ;  /* 0x000010040a167981 */ /* 0x000f28000c1e1900 */
[----:B---3--:R-:W4:Y:S01]  /*0830*/  LDG.E R25, desc[UR4][R8.64+0x10] ;  /* 0x0000100408197981 */ /* 0x008f22000c1e1900 */
[----:B------:R-:W-:-:S05]  /*0840*/  IADD3 R19, PT, PT, R0, 0x5, RZ ;  /* 0x0000000500137810 */ /* 0x000fca0007ffe0ff */
[----:B------:R-:W-:-:S04]  /*0850*/  IMAD.WIDE.U32 R18, R19, 0x4, R14 ;  /* 0x0000000413127825 */ /* 0x000fc800078e000e */
[----:B----4-:R-:W-:-:S05]  /*0860*/  IMAD.IADD R25, R22, 0x1, R25 ;  /* 0x0000000116197824 */ /* 0x010fca00078e0219 */
[----:B------:R3:W-:Y:S04]  /*0870*/  STG.E desc[UR4][R18.64], R25 ;  /* 0x0000001912007986 */ /* 0x0007e8000c101904 */
[----:B-1----:R-:W4:Y:S04]  /*0880*/  LDG.E R20, desc[UR4][R10.64+0x14] ;  /* 0x000014040a147981 */ /* 0x002f28000c1e1900 */
[----:B------:R-:W4:Y:S01]  /*0890*/  LDG.E R27, desc[UR4][R8.64+0x14] ;  /* 0x00001404081b7981 */ /* 0x000f22000c1e1900 */
[----:B------:R-:W-:-:S05]  /*08a0*/  IADD3 R21, PT, PT, R0, 0x6, RZ ;  /* 0x0000000600157810 */ /* 0x000fca0007ffe0ff */
[----:B------:R-:W-:-:S04]  /*08b0*/  IMAD.WIDE.U32 R14, R21, 0x4, R14 ;  /* 0x00000004150e7825 */ /* 0x000fc800078e000e */
[----:B----4-:R-:W-:-:S05]  /*08c0*/  IMAD.IADD R27, R20, 0x1, R27 ;  /* 0x00000001141b7824 */ /* 0x010fca00078e021b */
[----:B------:R3:W-:Y:S04]  /*08d0*/  STG.E desc[UR4][R14.64], R27 ;  /* 0x0000001b0e007986 */ /* 0x0007e8000c101904 */
[----:B--2---:R-:W2:Y:S04]  /*08e0*/  LDG.E R16, desc[UR4][R10.64+0x18] ;  /* 0x000018040a107981 */ /* 0x004ea8000c1e1900 */
[----:B------:R-:W2:Y:S01]  /*08f0*/  LDG.E R17, desc[UR4][R8.64+0x18] ;  /* 0x0000180408117981 */ /* 0x000ea2000c1e1900 */
[----:B------:R-:W-:Y:S01]  /*0900*/  VIADD R0, R0, 0x8 ;  /* 0x0000000800007836 */ /* 0x000fe20000000000 */
[----:B--2---:R-:W-:-:S05]  /*0910*/  IADD3 R17, PT, PT, R16, R17, RZ ;  /* 0x0000001110117210 */ /* 0x004fca0007ffe0ff */
[----:B------:R3:W-:Y:S02]  /*0920*/  STG.E desc[UR4][R12.64+0x1c], R17 ;  /* 0x00001c110c007986 */ /* 0x0007e4000c101904 */
.L_x_3:
[----:B------:R-:W-:Y:S05]  /*0930*/  @!P1 EXIT ;  /* 0x000000000000994d */ /* 0x000fea0003800000 */
[----:B------:R-:W-:Y:S02]  /*0940*/  ISETP.GE.U32.AND P0, PT, R7, 0x4, PT ;  /* 0x000000040700780c */ /* 0x000fe40003f06070 */
[----:B------:R-:W-:-:S04]  /*0950*/  LOP3.LUT R6, R6, 0x3, RZ, 0xc0, !PT ;  /* 0x0000000306067812 */ /* 0x000fc800078ec0ff */
[----:B------:R-:W-:-:S07]  /*0960*/  ISETP.NE.AND P1, PT, R6, RZ, PT ;  /* 0x000000ff0600720c */ /* 0x000fce0003f25270 */
[----:B------:R-:W-:Y:S06]  /*0970*/  @!P0 BRA `(.L_x_4) ;  /* 0x0000000000648947 */ /* 0x000fec0003800000 */
[----:B-1----:R-:W1:Y:S08]  /*0980*/  LDC.64 R10, c[0x0][0x380] ;  /* 0x0000e000ff0a7b82 */ /* 0x002e700000000a00 */
[----:B---3--:R-:W2:Y:S01]  /*0990*/  LDC.64 R14, c[0x0][0x388] ;  /* 0x0000e200ff0e7b82 */ /* 0x008ea20000000a00 */
[----:B-1----:R-:W-:-:S05]  /*09a0*/  IMAD.WIDE R10, R0, 0x4, R10 ;  /* 0x00000004000a7825 */ /* 0x002fca00078e020a */
[----:B------:R-:W3:Y:S01]  /*09b0*/  LDG.E R16, desc[UR4][R10.64+-0x4] ;  /* 0xfffffc040a107981 */ /* 0x000ee2000c1e1900 */
[----:B--2---:R-:W-:-:S05]  /*09c0*/  IMAD.WIDE R12, R0, 0x4, R14 ;  /* 0x00000004000c7825 */ /* 0x004fca00078e020e */
[----:B------:R-:W3:Y:S01]  /*09d0*/  LDG.E R7, desc[UR4][R12.64+-0x4] ;  /* 0xfffffc040c077981 */ /* 0x000ee2000c1e1900 */
[----:B------:R-:W-:Y:S01]  /*09e0*/  IMAD.WIDE.U32 R8, R0, 0x4, R14 ;  /* 0x0000000400087825 */ /* 0x000fe200078e000e */
[----:B---3--:R-:W-:-:S05]  /*09f0*/  IADD3 R7, PT, PT, R7, R16, RZ ;  /* 0x0000001007077210 */ /* 0x008fca0007ffe0ff */
[----:B------:R1:W-:Y:S04]  /*0a00*/  STG.E desc[UR4][R8.64], R7 ;  /* 0x0000000708007986 */ /* 0x0003e8000c101904 */
[----:B------:R-:W2:Y:S01]  /*0a10*/  LDG.E R18, desc[UR4][R10.64] ;  /* 0x000000040a127981 */ /* 0x000ea2000c1e1900 */
[----:B------:R-:W-:-:S04]  /*0a20*/  VIADD R17, R0, 0x1 ;  /* 0x0000000100117836 */ /* 0x000fc80000000000 */
[----:B------:R-:W-:Y:S01]  /*0a30*/  IMAD.WIDE.U32 R16, R17, 0x4, R14 ;  /* 0x0000000411107825 */ /* 0x000fe200078e000e */
[----:B--2---:R-:W-:-:S05]  /*0a40*/  IADD3 R19, PT, PT, R7, R18, RZ ;  /* 0x0000001207137210 */ /* 0x004fca0007ffe0ff */
[----:B------:R2:W-:Y:S04]  /*0a50*/  STG.E desc[UR4][R16.64], R19 ;  /* 0x0000001310007986 */ /* 0x0005e8000c101904 */
[----:B------:R-:W3:Y:S04]  /*0a60*/  LDG.E R18, desc[UR4][R12.64+0x4] ;  /* 0x000004040c127981 */ /* 0x000ee8000c1e1900 */
[----:B------:R-:W3:Y:S01]  /*0a70*/  LDG.E R21, desc[UR4][R10.64+0x4] ;  /* 0x000004040a157981 */ /* 0x000ee2000c1e1900 */
[----:B------:R-:W-:-:S04]  /*0a80*/  VIADD R23, R0, 0x2 ;  /* 0x0000000200177836 */ /* 0x000fc80000000000 */
[----:B------:R-:W-:Y:S01]  /*0a90*/  IMAD.WIDE.U32 R14, R23, 0x4, R14 ;  /* 0x00000004170e7825 */ /* 0x000fe200078e000e */
[----:B---3--:R-:W-:-:S05]  /*0aa0*/  IADD3 R21, PT, PT, R18, R21, RZ ;  /* 0x0000001512157210 */ /* 0x008fca0007ffe0ff */
[----:B------:R2:W-:Y:S04]  /*0ab0*/  STG.E desc[UR4][R14.64], R21 ;  /* 0x000000150e007986 */ /* 0x0005e8000c101904 */
[----:B-1----:R-:W3:Y:S04]  /*0ac0*/  LDG.E R7, desc[UR4][R12.64+0x8] ;  /* 0x000008040c077981 */ /* 0x002ee8000c1e1900 */
[----:B------:R-:W3:Y:S01]  /*0ad0*/  LDG.E R18, desc[UR4][R10.64+0x8] ;  /* 0x000008040a127981 */ /* 0x000ee2000c1e1900 */
[----:B------:R-:W-:Y:S01]  /*0ae0*/  IADD3 R0, PT, PT, R0, 0x4, RZ ;  /* 0x0000000400007810 */ /* 0x000fe20007ffe0ff */
[----:B---3--:R-:W-:-:S05]  /*0af0*/  IMAD.IADD R7, R7, 0x1, R18 ;  /* 0x0000000107077824 */ /* 0x008fca00078e0212 */
[----:B------:R2:W-:Y:S02]  /*0b00*/  STG.E desc[UR4][R8.64+0xc], R7 ;  /* 0x00000c0708007986 */ /* 0x0005e4000c101904 */
.L_x_4:
[----:B------:R-:W-:Y:S05]  /*0b10*/  @!P1 EXIT ;  /* 0x000000000000994d */ /* 0x000fea0003800000 */
[----:B--2---:R-:W2:Y:S01]  /*0b20*/  LDC.64 R8, c[0x0][0x388] ;  /* 0x0000e200ff087b82 */ /* 0x004ea20000000a00 */
[----:B-1----:R-:W-:Y:S01]  /*0b30*/  IADD3 R4, P0, PT, R4, -0x4, RZ ;  /* 0xfffffffc04047810 */ /* 0x002fe20007f1e0ff */
[----:B------:R-:W-:Y:S01]  /*0b40*/  IMAD.MOV R10, RZ, RZ, -R6 ;  /* 0x000000ffff0a7224 */ /* 0x000fe200078e0a06 */
[----:B0-----:R-:W-:Y:S02]  /*0b50*/  IADD3 R2, P1, PT, R2, -0x4, RZ ;  /* 0xfffffffc02027810 */ /* 0x001fe40007f3e0ff */
[----:B------:R-:W-:Y:S02]  /*0b60*/  IADD3.X R5, PT, PT, R5, -0x1, RZ, P0, !PT ;  /* 0xffffffff05057810 */ /* 0x000fe400007fe4ff */
[----:B------:R-:W-:Y:S01]  /*0b70*/  IADD3.X R3, PT, PT, R3, -0x1, RZ, P1, !PT ;  /* 0xffffffff03037810 */ /* 0x000fe20000ffe4ff */
[----:B--2---:R-:W-:-:S04]  /*0b80*/  IMAD.WIDE.U32 R8, R0, 0x4, R8 ;  /* 0x0000000400087825 */ /* 0x004fc800078e0008 */
[----:B---3--:R-:W-:Y:S01]  /*0b90*/  IMAD.MOV.U32 R12, RZ, RZ, R8 ;  /* 0x000000ffff0c7224 */ /* 0x008fe200078e0008 */
[----:B------:R-:W-:-:S07]  /*0ba0*/  MOV R13, R9 ;  /* 0x00000009000d7202 */ /* 0x000fce0000000f00 */
.L_x_5:
[----:B0-----:R-:W-:-:S04]  /*0bb0*/  IMAD.WIDE R6, R0, 0x4, R4 ;  /* 0x0000000400067825 */ /* 0x001fc800078e0204 */
[----:B------:R-:W-:Y:S02]  /*0bc0*/  IMAD.WIDE R8, R0, 0x4, R2 ;  /* 0x0000000400087825 */ /* 0x000fe400078e0202 */
[----:B------:R0:W2:Y:S04]  /*0bd0*/  LDG.E R6, desc[UR4][R6.64] ;  /* 0x0000000406067981 */ /* 0x0000a8000c1e1900 */
[----:B------:R-:W2:Y:S01]  /*0be0*/  LDG.E R9, desc[UR4][R8.64] ;  /* 0x0000000408097981 */ /* 0x000ea2000c1e1900 */
[----:B------:R-:W-:Y:S01]  /*0bf0*/  VIADD R10, R10, 0x1 ;  /* 0x000000010a0a7836 */ /* 0x000fe20000000000 */
[----:B------:R-:W-:-:S04]  /*0c00*/  IADD3 R0, PT, PT, R0, 0x1, RZ ;  /* 0x0000000100007810 */ /* 0x000fc80007ffe0ff */
[----:B------:R-:W-:Y:S02]  /*0c10*/  ISETP.NE.AND P0, PT, R10, RZ, PT ;  /* 0x000000ff0a00720c */ /* 0x000fe40003f05270 */
[----:B0-----:R-:W-:Y:S02]  /*0c20*/  MOV R7, R13 ;  /* 0x0000000d00077202 */ /* 0x001fe40000000f00 */
[----:B--2---:R-:W-:Y:S01]  /*0c30*/  IADD3 R11, PT, PT, R6, R9, RZ ;  /* 0x00000009060b7210 */ /* 0x004fe20007ffe0ff */
[----:B------:R-:W-:Y:S01]  /*0c40*/  IMAD.MOV.U32 R6, RZ, RZ, R12 ;  /* 0x000000ffff067224 */ /* 0x000fe200078e000c */
[----:B------:R-:W-:-:S04]  /*0c50*/  IADD3 R12, P1, PT, R12, 0x4, RZ ;  /* 0x000000040c0c7810 */ /* 0x000fc80007f3e0ff */
[----:B------:R0:W-:Y:S01]  /*0c60*/  STG.E desc[UR4][R6.64], R11 ;  /* 0x0000000b06007986 */ /* 0x0001e2000c101904 */
[----:B------:R-:W-:Y:S02]  /*0c70*/  IMAD.X R13, RZ, RZ, R13, P1 ;  /* 0x000000ffff0d7224 */ /* 0x000fe400008e060d */
[----:B------:R-:W-:Y:S06]  /*0c80*/  @P0 BRA `(.L_x_5) ;  /* 0xfffffffc00c80947 */ /* 0x000fec000383ffff */
[----:B------:R-:W-:Y:S05]  /*0c90*/  EXIT ;  /* 0x000000000000794d */ /* 0x000fea0003800000 */
.L_x_6:
        /* <DEDUP_REMOVED lines=14> */
.L_x_8:


//--------------------- .nv.shared.reserved.0     --------------------------
	.section	.nv.shared.reserved.0,"aw",@nobits
	.weak		__nv_reservedSMEM_offset_0_alias
	.size		__nv_reservedSMEM_offset_0_alias, 0, 64
	.other		__nv_reservedSMEM_offset_0_alias,@"STO_CUDA_RESERVED_SHARED STV_DEFAULT"
__nv_reservedSMEM_offset_0_alias:
	.zero		0
	.zero		64


//--------------------- .nv.global                --------------------------
	.section	.nv.global,"aw",@nobits
.nv.global:
	.type		_ZN34_INTERNAL_32e5a07b_4_k_cu_eba5df1f6thrust24THRUST_300001_SM_1000_NS12placeholders2_5E,@object
	.size		_ZN34_INTERNAL_32e5a07b_4_k_cu_eba5df1f6thrust24THRUST_300001_SM_1000_NS12placeholders2_5E,(_ZN34_INTERNAL_32e5a07b_4_k_cu_eba5df1f4cuda3std3__45__cpo6cbeginE - _ZN34_INTERNAL_32e5a07b_4_k_cu_eba5df1f6thrust24THRUST_300001_SM_1000_NS12placeholders2_5E)
_ZN34_INTERNAL_32e5a07b_4_k_cu_eba5df1f6thrust24THRUST_300001_SM_1000_NS12placeholders2_5E:
	.zero		1
	.type		_ZN34_INTERNAL_32e5a07b_4_k_cu_eba5df1f4cuda3std3__45__cpo6cbeginE,@object
	.size		_ZN34_INTERNAL_32e5a07b_4_k_cu_eba5df1f4cuda3std3__45__cpo6cbeginE,(_ZN34_INTERNAL_32e5a07b_4_k_cu_eba5df1f4cuda3std6ranges3__45__cpo6cbeginE - _ZN34_INTERNAL_32e5a07b_4_k_cu_eba5df1f4cuda3std3__45__cpo6cbeginE)
_ZN34_INTERNAL_32e5a07b_4_k_cu_eba5df1f4cuda3std3__45__cpo6cbeginE:
	.zero		1
	.type		_ZN34_INTERNAL_32e5a07b_4_k_cu_eba5df1f4cuda3std6ranges3__45__cpo6cbeginE,@object
	.size		_ZN34_INTERNAL_32e5a07b_4_k_cu_eba5df1f4cuda3std6ranges3__45__cpo6cbeginE,(_ZN34_INTERNAL_32e5a07b_4_k_cu_eba5df1f4cuda3std3__48in_placeE - _ZN34_INTERNAL_32e5a07b_4_k_cu_eba5df1f4cuda3std6ranges3__45__cpo6cbeginE)
_ZN34_INTERNAL_32e5a07b_4_k_cu_eba5df1f4cuda3std6ranges3__45__cpo6cbeginE:
	.zero		1
	.type		_ZN34_INTERNAL_32e5a07b_4_k_cu_eba5df1f4cuda3std3__48in_placeE,@object
	.size		_ZN34_INTERNAL_32e5a07b_4_k_cu_eba5df1f4cuda3std3__48in_placeE,(_ZN34_INTERNAL_32e5a07b_4_k_cu_eba5df1f4cuda3std6ranges3__45__cpo4sizeE - _ZN34_INTERNAL_32e5a07b_4_k_cu_eba5df1f4cuda3std3__48in_placeE)
_ZN34_INTERNAL_32e5a07b_4_k_cu_eba5df1f4cuda3std3__48in_placeE:
	.zero		1
	.type		_ZN34_INTERNAL_32e5a07b_4_k_cu_eba5df1f4cuda3std6ranges3__45__cpo4sizeE,@object
	.size		_ZN34_INTERNAL_32e5a07b_4_k_cu_eba5df1f4cuda3std6ranges3__45__cpo4sizeE,(_ZN34_INTERNAL_32e5a07b_4_k_cu_eba5df1f6thrust24THRUST_300001_SM_1000_NS12placeholders2_9E - _ZN34_INTERNAL_32e5a07b_4_k_cu_eba5df1f4cuda3std6ranges3__45__cpo4sizeE)
_ZN34_INTERNAL_32e5a07b_4_k_cu_eba5df1f4cuda3std6ranges3__45__cpo4sizeE:
	.zero		1
	.type		_ZN34_INTERNAL_32e5a07b_4_k_cu_eba5df1f6thrust24THRUST_300001_SM_1000_NS12placeholders2_9E,@object
	.size		_ZN34_INTERNAL_32e5a07b_4_k_cu_eba5df1f6thrust24THRUST_300001_SM_1000_NS12placeholders2_9E,(_ZN34_INTERNAL_32e5a07b_4_k_cu_eba5df1f4cuda3std3__45__cpo7crbeginE - _ZN34_INTERNAL_32e5a07b_4_k_cu_eba5df1f6thrust24THRUST_300001_SM_1000_NS12placeholders2_9E)
_ZN34_INTERNAL_32e5a07b_4_k_cu_eba5df1f6thrust24THRUST_300001_SM_1000_NS12placeholders2_9E:
	.zero		1
	.type		_ZN34_INTERNAL_32e5a07b_4_k_cu_eba5df1f4cuda3std3__45__cpo7crbeginE,@object
	.size		_ZN34_INTERNAL_32e5a07b_4_k_cu_eba5df1f4cuda3std3__45__cpo7crbeginE,(_ZN34_INTERNAL_32e5a07b_4_k_cu_eba5df1f4cuda3std6ranges3__45__cpo4nextE - _ZN34_INTERNAL_32e5a07b_4_k_cu_eba5df1f4cuda3std3__45__cpo7crbeginE)
_ZN34_INTERNAL_32e5a07b_4_k_cu_eba5df1f4cuda3std3__45__cpo7crbeginE:
	.zero		1
	.type		_ZN34_INTERNAL_32e5a07b_4_k_cu_eba5df1f4cuda3std6ranges3__45__cpo4nextE,@object
	.size		_ZN34_INTERNAL_32e5a07b_4_k_cu_eba5df1f4cuda3std6ranges3__45__cpo4nextE,(_ZN34_INTERNAL_32e5a07b_4_k_cu_eba5df1f4cuda3std6ranges3__45__cpo4swapE - _ZN34_INTERNAL_32e5a07b_4_k_cu_eba5df1f4cuda3std6ranges3__45__cpo4nextE)
_ZN34_INTERNAL_32e5a07b_4_k_cu_eba5df1f4cuda3std6ranges3__45__cpo4nextE:
	.zero		1
	.type		_ZN34_INTERNAL_32e5a07b_4_k_cu_eba5df1f4cuda3std6ranges3__45__cpo4swapE,@object
	.size		_ZN34_INTERNAL_32e5a07b_4_k_cu_eba5df1f4cuda3std6ranges3__45__cpo4swapE,(_ZN34_INTERNAL_32e5a07b_4_k_cu_eba5df1f6thrust24THRUST_300001_SM_1000_NS12placeholders2_1E - _ZN34_INTERNAL_32e5a07b_4_k_cu_eba5df1f4cuda3std6ranges3__45__cpo4swapE)
_ZN34_INTERNAL_32e5a07b_4_k_cu_eba5df1f4cuda3std6ranges3__45__cpo4swapE:
	.zero		1
	.type		_ZN34_INTERNAL_32e5a07b_4_k_cu_eba5df1f6thrust24THRUST_300001_SM_1000_NS12placeholders2_1E,@object
	.size		_ZN34_INTERNAL_32e5a07b_4_k_cu_eba5df1f6thrust24THRUST_300001_SM_1000_NS12placeholders2_1E,(_ZN34_INTERNAL_32e5a07b_4_k_cu_eba5df1f6thrust24THRUST_300001_SM_1000_NS12placeholders2_3E - _ZN34_INTERNAL_32e5a07b_4_k_cu_eba5df1f6thrust24THRUST_300001_SM_1000_NS12placeholders2_1E)
_ZN34_INTERNAL_32e5a07b_4_k_cu_eba5df1f6thrust24THRUST_300001_SM_1000_NS12placeholders2_1E:
	.zero		1
	.type		_ZN34_INTERNAL_32e5a07b_4_k_cu_eba5df1f6thrust24THRUST_300001_SM_1000_NS12placeholders2_3E,@object
	.size		_ZN34_INTERNAL_32e5a07b_4_k_cu_eba5df1f6thrust24THRUST_300001_SM_1000_NS12placeholders2_3E,(_ZN34_INTERNAL_32e5a07b_4_k_cu_eba5df1f4cuda3std3__45__cpo5beginE - _ZN34_INTERNAL_32e5a07b_4_k_cu_eba5df1f6thrust24THRUST_300001_SM_1000_NS12placeholders2_3E)
_ZN34_INTERNAL_32e5a07b_4_k_cu_eba5df1f6thrust24THRUST_300001_SM_1000_NS12placeholders2_3E:
	.zero		1
	.type		_ZN34_INTERNAL_32e5a07b_4_k_cu_eba5df1f4cuda3std3__45__cpo5beginE,@object
	.size		_ZN34_INTERNAL_32e5a07b_4_k_cu_eba5df1f4cuda3std3__45__cpo5beginE,(_ZN34_INTERNAL_32e5a07b_4_k_cu_eba5df1f4cuda3std6ranges3__45__cpo5beginE - _ZN34_INTERNAL_32e5a07b_4_k_cu_eba5df1f4cuda3std3__45__cpo5beginE)
_ZN34_INTERNAL_32e5a07b_4_k_cu_eba5df1f4cuda3std3__45__cpo5beginE:
	.zero		1
	.type		_ZN34_INTERNAL_32e5a07b_4_k_cu_eba5df1f4cuda3std6ranges3__45__cpo5beginE,@object
	.size		_ZN34_INTERNAL_32e5a07b_4_k_cu_eba5df1f4cuda3std6ranges3__45__cpo5beginE,(_ZN34_INTERNAL_32e5a07b_4_k_cu_eba5df1f4cuda3std3__436_GLOBAL__N__32e5a07b_4_k_cu_eba5df1f6ignoreE - _ZN34_INTERNAL_32e5a07b_4_k_cu_eba5df1f4cuda3std6ranges3__45__cpo5beginE)
_ZN34_INTERNAL_32e5a07b_4_k_cu_eba5df1f4cuda3std6ranges3__45__cpo5beginE:
	.zero		1
	.type		_ZN34_INTERNAL_32e5a07b_4_k_cu_eba5df1f4cuda3std3__436_GLOBAL__N__32e5a07b_4_k_cu_eba5df1f6ignoreE,@object
	.size		_ZN34_INTERNAL_32e5a07b_4_k_cu_eba5df1f4cuda3std3__436_GLOBAL__N__32e5a07b_4_k_cu_eba5df1f6ignoreE,(_ZN34_INTERNAL_32e5a07b_4_k_cu_eba5df1f4cuda3std6ranges3__45__cpo4dataE - _ZN34_INTERNAL_32e5a07b_4_k_cu_eba5df1f4cuda3std3__436_GLOBAL__N__32e5a07b_4_k_cu_eba5df1f6ignoreE)
_ZN34_INTERNAL_32e5a07b_4_k_cu_eba5df1f4cuda3std3__436_GLOBAL__N__32e5a07b_4_k_cu_eba5df1f6ignoreE:
	.zero		1
	.type		_ZN34_INTERNAL_32e5a07b_4_k_cu_eba5df1f4cuda3std6ranges3__45__cpo4dataE,@object
	.size		_ZN34_INTERNAL_32e5a07b_4_k_cu_eba5df1f4cuda3std6ranges3__45__cpo4dataE,(_ZN34_INTERNAL_32e5a07b_4_k_cu_eba5df1f6thrust24THRUST_300001_SM_1000_NS12placeholders2_7E - _ZN34_INTERNAL_32e5a07b_4_k_cu_eba5df1f4cuda3std6ranges3__45__cpo4dataE)
_ZN34_INTERNAL_32e5a07b_4_k_cu_eba5df1f4cuda3std6ranges3__45__cpo4dataE:
	.zero		1
	.type		_ZN34_INTERNAL_32e5a07b_4_k_cu_eba5df1f6thrust24THRUST_300001_SM_1000_NS12placeholders2_7E,@object
	.size		_ZN34_INTERNAL_32e5a07b_4_k_cu_eba5df1f6thrust24THRUST_300001_SM_1000_NS12placeholders2_7E,(_ZN34_INTERNAL_32e5a07b_4_k_cu_eba5df1f4cuda3std3__45__cpo6rbeginE - _ZN34_INTERNAL_32e5a07b_4_k_cu_eba5df1f6thrust24THRUST_300001_SM_1000_NS12placeholders2_7E)
_ZN34_INTERNAL_32e5a07b_4_k_cu_eba5df1f6thrust24THRUST_300001_SM_1000_NS12placeholders2_7E:
	.zero		1
	.type		_ZN34_INTERNAL_32e5a07b_4_k_cu_eba5df1f4cuda3std3__45__cpo6rbeginE,@object
	.size		_ZN34_INTERNAL_32e5a07b_4_k_cu_eba5df1f4cuda3std3__45__cpo6rbeginE,(_ZN34_INTERNAL_32e5a07b_4_k_cu_eba5df1f4cuda3std6ranges3__45__cpo7advanceE - _ZN34_INTERNAL_32e5a07b_4_k_cu_eba5df1f4cuda3std3__45__cpo6rbeginE)
_ZN34_INTERNAL_32e5a07b_4_k_cu_eba5df1f4cuda3std3__45__cpo6rbeginE:
	.zero		1
	.type		_ZN34_INTERNAL_32e5a07b_4_k_cu_eba5df1f4cuda3std6ranges3__45__cpo7advanceE,@object
	.size		_ZN34_INTERNAL_32e5a07b_4_k_cu_eba5df1f4cuda3std6ranges3__45__cpo7advanceE,(_ZN34_INTERNAL_32e5a07b_4_k_cu_eba5df1f4cuda3std3__47nulloptE - _ZN34_INTERNAL_32e5a07b_4_k_cu_eba5df1f4cuda3std6ranges3__45__cpo7advanceE)
_ZN34_INTERNAL_32e5a07b_4_k_cu_eba5df1f4cuda3std6ranges3__45__cpo7advanceE:
	.zero		1
	.type		_ZN34_INTERNAL_32e5a07b_4_k_cu_eba5df1f4cuda3std3__47nulloptE,@object
	.size		_ZN34_INTERNAL_32e5a07b_4_k_cu_eba5df1f4cuda3std3__47nulloptE,(_ZN34_INTERNAL_32e5a07b_4_k_cu_eba5df1f4cuda3std6ranges3__45__cpo8distanceE - _ZN34_INTERNAL_32e5a07b_4_k_cu_eba5df1f4cuda3std3__47nulloptE)
_ZN34_INTERNAL_32e5a07b_4_k_cu_eba5df1f4cuda3std3__47nulloptE:
	.zero		1
	.type		_ZN34_INTERNAL_32e5a07b_4_k_cu_eba5df1f4cuda3std6ranges3__45__cpo8distanceE,@object
	.size		_ZN34_INTERNAL_32e5a07b_4_k_cu_eba5df1f4cuda3std6ranges3__45__cpo8distanceE,(_ZN34_INTERNAL_32e5a07b_4_k_cu_eba5df1f6thrust24THRUST_300001_SM_1000_NS12placeholders2_6E - _ZN34_INTERNAL_32e5a07b_4_k_cu_eba5df1f4cuda3std6ranges3__45__cpo8distanceE)
_ZN34_INTERNAL_32e5a07b_4_k_cu_eba5df1f4cuda3std6ranges3__45__cpo8distanceE:
	.zero		1
	.type		_ZN34_INTERNAL_32e5a07b_4_k_cu_eba5df1f6thrust24THRUST_300001_SM_1000_NS12placeholders2_6E,@object
	.size		_ZN34_INTERNAL_32e5a07b_4_k_cu_eba5df1f6thrust24THRUST_300001_SM_1000_NS12placeholders2_6E,(_ZN34_INTERNAL_32e5a07b_4_k_cu_eba5df1f4cuda3std3__45__cpo4cendE - _ZN34_INTERNAL_32e5a07b_4_k_cu_eba5df1f6thrust24THRUST_300001_SM_1000_NS12placeholders2_6E)
_ZN34_INTERNAL_32e5a07b_4_k_cu_eba5df1f6thrust24THRUST_300001_SM_1000_NS12placeholders2_6E:
	.zero		1
	.type		_ZN34_INTERNAL_32e5a07b_4_k_cu_eba5df1f4cuda3std3__45__cpo4cendE,@object
	.size		_ZN34_INTERNAL_32e5a07b_4_k_cu_eba5df1f4cuda3std3__45__cpo4cendE,(_ZN34_INTERNAL_32e5a07b_4_k_cu_eba5df1f4cuda3std6ranges3__45__cpo4cendE - _ZN34_INTERNAL_32e5a07b_4_k_cu_eba5df1f4cuda3std3__45__cpo4cendE)
_ZN34_INTERNAL_32e5a07b_4_k_cu_eba5df1f4cuda3std3__45__cpo4cendE:
	.zero		1
	.type		_ZN34_INTERNAL_32e5a07b_4_k_cu_eba5df1f4cuda3std6ranges3__45__cpo4cendE,@object
	.size		_ZN34_INTERNAL_32e5a07b_4_k_cu_eba5df1f4cuda3std6ranges3__45__cpo4cendE,(_ZN34_INTERNAL_32e5a07b_4_k_cu_eba5df1f4cuda3std3__420unreachable_sentinelE - _ZN34_INTERNAL_32e5a07b_4_k_cu_eba5df1f4cuda3std6ranges3__45__cpo4cendE)
_ZN34_INTERNAL_32e5a07b_4_k_cu_eba5df1f4cuda3std6ranges3__45__cpo4cendE:
	.zero		1
	.type		_ZN34_INTERNAL_32e5a07b_4_k_cu_eba5df1f4cuda3std3__420unreachable_sentinelE,@object
	.size		_ZN34_INTERNAL_32e5a07b_4_k_cu_eba5df1f4cuda3std3__420unreachable_sentinelE,(_ZN34_INTERNAL_32e5a07b_4_k_cu_eba5df1f4cuda3std6ranges3__45__cpo5ssizeE - _ZN34_INTERNAL_32e5a07b_4_k_cu_eba5df1f4cuda3std3__420unreachable_sentinelE)
_ZN34_INTERNAL_32e5a07b_4_k_cu_eba5df1f4cuda3std3__420unreachable_sentinelE:
	.zero		1
	.type		_ZN34_INTERNAL_32e5a07b_4_k_cu_eba5df1f4cuda3std6ranges3__45__cpo5ssizeE,@object
	.size		_ZN34_INTERNAL_32e5a07b_4_k_cu_eba5df1f4cuda3std6ranges3__45__cpo5ssizeE,(_ZN34_INTERNAL_32e5a07b_4_k_cu_eba5df1f6thrust24THRUST_300001_SM_1000_NS12placeholders3_10E - _ZN34_INTERNAL_32e5a07b_4_k_cu_eba5df1f4cuda3std6ranges3__45__cpo5ssizeE)
_ZN34_INTERNAL_32e5a07b_4_k_cu_eba5df1f4cuda3std6ranges3__45__cpo5ssizeE:
	.zero		1
	.type		_ZN34_INTERNAL_32e5a07b_4_k_cu_eba5df1f6thrust24THRUST_300001_SM_1000_NS12placeholders3_10E,@object
	.size		_ZN34_INTERNAL_32e5a07b_4_k_cu_eba5df1f6thrust24THRUST_300001_SM_1000_NS12placeholders3_10E,(_ZN34_INTERNAL_32e5a07b_4_k_cu_eba5df1f4cuda3std3__45__cpo5crendE - _ZN34_INTERNAL_32e5a07b_4_k_cu_eba5df1f6thrust24THRUST_300001_SM_1000_NS12placeholders3_10E)
_ZN34_INTERNAL_32e5a07b_4_k_cu_eba5df1f6thrust24THRUST_300001_SM_1000_NS12placeholders3_10E:
	.zero		1
	.type		_ZN34_INTERNAL_32e5a07b_4_k_cu_eba5df1f4cuda3std3__45__cpo5crendE,@object
	.size		_ZN34_INTERNAL_32e5a07b_4_k_cu_eba5df1f4cuda3std3__45__cpo5crendE,(_ZN34_INTERNAL_32e5a07b_4_k_cu_eba5df1f4cuda3std6ranges3__45__cpo4prevE - _ZN34_INTERNAL_32e5a07b_4_k_cu_eba5df1f4cuda3std3__45__cpo5crendE)
_ZN34_INTERNAL_32e5a07b_4_k_cu_eba5df1f4cuda3std3__45__cpo5crendE:
	.zero		1
	.type		_ZN34_INTERNAL_32e5a07b_4_k_cu_eba5df1f4cuda3std6ranges3__45__cpo4prevE,@object
	.size		_ZN34_INTERNAL_32e5a07b_4_k_cu_eba5df1f4cuda3std6ranges3__45__cpo4prevE,(_ZN34_INTERNAL_32e5a07b_4_k_cu_eba5df1f4cuda3std6ranges3__45__cpo9iter_moveE - _ZN34_INTERNAL_32e5a07b_4_k_cu_eba5df1f4cuda3std6ranges3__45__cpo4prevE)
_ZN34_INTERNAL_32e5a07b_4_k_cu_eba5df1f4cuda3std6ranges3__45__cpo4prevE:
	.zero		1
	.type		_ZN34_INTERNAL_32e5a07b_4_k_cu_eba5df1f4cuda3std6ranges3__45__cpo9iter_moveE,@object
	.size		_ZN34_INTERNAL_32e5a07b_4_k_cu_eba5df1f4cuda3std6ranges3__45__cpo9iter_moveE,(_ZN34_INTERNAL_32e5a07b_4_k_cu_eba5df1f6thrust24THRUST_300001_SM_1000_NS12placeholders2_2E - _ZN34_INTERNAL_32e5a07b_4_k_cu_eba5df1f4cuda3std6ranges3__45__cpo9iter_moveE)
_ZN34_INTERNAL_32e5a07b_4_k_cu_eba5df1f4cuda3std6ranges3__45__cpo9iter_moveE:
	.zero		1
	.type		_ZN34_INTERNAL_32e5a07b_4_k_cu_eba5df1f6thrust24THRUST_300001_SM_1000_NS12placeholders2_2E,@object
	.size		_ZN34_INTERNAL_32e5a07b_4_k_cu_eba5df1f6thrust24THRUST_300001_SM_1000_NS12placeholders2_2E,(_ZN34_INTERNAL_32e5a07b_4_k_cu_eba5df1f6thrust24THRUST_300001_SM_1000_NS12placeholders2_4E - _ZN34_INTERNAL_32e5a07b_4_k_cu_eba5df1f6thrust24THRUST_300001_SM_1000_NS12placeholders2_2E)
_ZN34_INTERNAL_32e5a07b_4_k_cu_eba5df1f6thrust24THRUST_300001_SM_1000_NS12placeholders2_2E:
	.zero		1
	.type		_ZN34_INTERNAL_32e5a07b_4_k_cu_eba5df1f6thrust24THRUST_300001_SM_1000_NS12placeholders2_4E,@object
	.size		_ZN34_INTERNAL_32e5a07b_4_k_cu_eba5df1f6thrust24THRUST_300001_SM_1000_NS12placeholders2_4E,(_ZN34_INTERNAL_32e5a07b_4_k_cu_eba5df1f4cuda3std3__45__cpo3endE - _ZN34_INTERNAL_32e5a07b_4_k_cu_eba5df1f6thrust24THRUST_300001_SM_1000_NS12placeholders2_4E)
_ZN34_INTERNAL_32e5a07b_4_k_cu_eba5df1f6thrust24THRUST_300001_SM_1000_NS12placeholders2_4E:
	.zero		1
	.type		_ZN34_INTERNAL_32e5a07b_4_k_cu_eba5df1f4cuda3std3__45__cpo3endE,@object
	.size		_ZN34_INTERNAL_32e5a07b_4_k_cu_eba5df1f4cuda3std3__45__cpo3endE,(_ZN34_INTERNAL_32e5a07b_4_k_cu_eba5df1f4cuda3std6ranges3__45__cpo3endE - _ZN34_INTERNAL_32e5a07b_4_k_cu_eba5df1f4cuda3std3__45__cpo3endE)
_ZN34_INTERNAL_32e5a07b_4_k_cu_eba5df1f4cuda3std3__45__cpo3endE:
	.zero		1
	.type		_ZN34_INTERNAL_32e5a07b_4_k_cu_eba5df1f4cuda3std6ranges3__45__cpo3endE,@object
	.size		_ZN34_INTERNAL_32e5a07b_4_k_cu_eba5df1f4cuda3std6ranges3__45__cpo3endE,(_ZN34_INTERNAL_32e5a07b_4_k_cu_eba5df1f4cuda3std3__419piecewise_constructE - _ZN34_INTERNAL_32e5a07b_4_k_cu_eba5df1f4cuda3std6ranges3__45__cpo3endE)
_ZN34_INTERNAL_32e5a07b_4_k_cu_eba5df1f4cuda3std6ranges3__45__cpo3endE:
	.zero		1
	.type		_ZN34_INTERNAL_32e5a07b_4_k_cu_eba5df1f4cuda3std3__419piecewise_constructE,@object
	.size		_ZN34_INTERNAL_32e5a07b_4_k_cu_eba5df1f4cuda3std3__419piecewise_constructE,(_ZN34_INTERNAL_32e5a07b_4_k_cu_eba5df1f4cuda3std6ranges3__45__cpo5cdataE - _ZN34_INTERNAL_32e5a07b_4_k_cu_eba5df1f4cuda3std3__419piecewise_constructE)
_ZN34_INTERNAL_32e5a07b_4_k_cu_eba5df1f4cuda3std3__419piecewise_constructE:
	.zero		1
	.type		_ZN34_INTERNAL_32e5a07b_4_k_cu_eba5df1f4cuda3std6ranges3__45__cpo5cdataE,@object
	.size		_ZN34_INTERNAL_32e5a07b_4_k_cu_eba5df1f4cuda3std6ranges3__45__cpo5cdataE,(_ZN34_INTERNAL_32e5a07b_4_k_cu_eba5df1f6thrust24THRUST_300001_SM_1000_NS12placeholders2_8E - _ZN34_INTERNAL_32e5a07b_4_k_cu_eba5df1f4cuda3std6ranges3__45__cpo5cdataE)
_ZN34_INTERNAL_32e5a07b_4_k_cu_eba5df1f4cuda3std6ranges3__45__cpo5cdataE:
	.zero		1
	.type		_ZN34_INTERNAL_32e5a07b_4_k_cu_eba5df1f6thrust24THRUST_300001_SM_1000_NS12placeholders2_8E,@object
	.size		_ZN34_INTERNAL_32e5a07b_4_k_cu_eba5df1f6thrust24THRUST_300001_SM_1000_NS12placeholders2_8E,(_ZN34_INTERNAL_32e5a07b_4_k_cu_eba5df1f4cuda3std3__45__cpo4rendE - _ZN34_INTERNAL_32e5a07b_4_k_cu_eba5df1f6thrust24THRUST_300001_SM_1000_NS12placeholders2_8E)
_ZN34_INTERNAL_32e5a07b_4_k_cu_eba5df1f6thrust24THRUST_300001_SM_1000_NS12placeholders2_8E:
	.zero		1
	.type		_ZN34_INTERNAL_32e5a07b_4_k_cu_eba5df1f4cuda3std3__45__cpo4rendE,@object
	.size		_ZN34_INTERNAL_32e5a07b_4_k_cu_eba5df1f4cuda3std3__45__cpo4rendE,(_ZN34_INTERNAL_32e5a07b_4_k_cu_eba5df1f4cuda3std6ranges3__45__cpo9iter_swapE - _ZN34_INTERNAL_32e5a07b_4_k_cu_eba5df1f4cuda3std3__45__cpo4rendE)
_ZN34_INTERNAL_32e5a07b_4_k_cu_eba5df1f4cuda3std3__45__cpo4rendE:
	.zero		1
	.type		_ZN34_INTERNAL_32e5a07b_4_k_cu_eba5df1f4cuda3std6ranges3__45__cpo9iter_swapE,@object
	.size		_ZN34_INTERNAL_32e5a07b_4_k_cu_eba5df1f4cuda3std6ranges3__45__cpo9iter_swapE,(_ZN34_INTERNAL_32e5a07b_4_k_cu_eba5df1f4cuda3std3__48unexpectE - _ZN34_INTERNAL_32e5a07b_4_k_cu_eba5df1f4cuda3std6ranges3__45__cpo9iter_swapE)
_ZN34_INTERNAL_32e5a07b_4_k_cu_eba5df1f4cuda3std6ranges3__45__cpo9iter_swapE:
	.zero		1
	.type		_ZN34_INTERNAL_32e5a07b_4_k_cu_eba5df1f4cuda3std3__48unexpectE,@object
	.size		_ZN34_INTERNAL_32e5a07b_4_k_cu_eba5df1f4cuda3std3__48unexpectE,(_ZN34_INTERNAL_32e5a07b_4_k_cu_eba5df1f6thrust24THRUST_300001_SM_1000_NS6system6detail10sequential3seqE - _ZN34_INTERNAL_32e5a07b_4_k_cu_eba5df1f4cuda3std3__48unexpectE)
_ZN34_INTERNAL_32e5a07b_4_k_cu_eba5df1f4cuda3std3__48unexpectE:
	.zero		1
	.type		_ZN34_INTERNAL_32e5a07b_4_k_cu_eba5df1f6thrust24THRUST_300001_SM_1000_NS6system6detail10sequential3seqE,@object
	.size		_ZN34_INTERNAL_32e5a07b_4_k_cu_eba5df1f6thrust24THRUST_300001_SM_1000_NS6system6detail10sequential3seqE,(.L_29 - _ZN34_INTERNAL_32e5a07b_4_k_cu_eba5df1f6thrust24THRUST_300001_SM_1000_NS6system6detail10sequential3seqE)
_ZN34_INTERNAL_32e5a07b_4_k_cu_eba5df1f6thrust24THRUST_300001_SM_1000_NS6system6detail10sequential3seqE:
	.zero		1
.L_29:


//--------------------- .nv.constant0._ZN3cub18CUB_300001_SM_10006detail11EmptyKernelIvEEvv --------------------------
	.section	.nv.constant0._ZN3cub18CUB_300001_SM_10006detail11EmptyKernelIvEEvv,"a",@progbits
	.sectionflags	@""
	.align	4
.nv.constant0._ZN3cub18CUB_300001_SM_10006detail11EmptyKernelIvEEvv:
	.zero		896


//--------------------- .nv.constant0._Z18prefix_sum_kernel2PiS_i --------------------------
	.section	.nv.constant0._Z18prefix_sum_kernel2PiS_i,"a",@progbits
	.sectionflags	@""
	.align	4
.nv.constant0._Z18prefix_sum_kernel2PiS_i:
	.zero		916


//--------------------- SYMBOLS --------------------------

	.type		.nv.reservedSmem.offset0,@object
	.size		.nv.reservedSmem.offset0,0x4
